	.target	sm_90a

	.elftype	@"ET_EXEC"


//--------------------- .note.nv.tkinfo           --------------------------
	.section	.note.nv.tkinfo,"",@"SHT_NOTE"
	.sectionflags	@"SHF_NOTE_NV_TKINFO"
	.tkinfo
        /*0018*/ 	.word	0x00000002
        /*0030*/ 	.string	""
        /*0030*/ 	.string	"ptxas"
        /*0030*/ 	.string	"Cuda compilation tools, release 13.0, V13.0.88"
        /*0030*/ 	.string	"Build cuda_13.0.r13.0/compiler.36424714_0"
        /*0030*/ 	.string	"-v  -suppress-debug-info  -lineinfo  -arch sm_90a "



//--------------------- .note.nv.cuinfo           --------------------------
	.section	.note.nv.cuinfo,"",@"SHT_NOTE"
	.sectionflags	@"SHF_NOTE_NV_CUINFO"
        /*0018*/ 	.short	0x0002
        /*001a*/ 	.short	0x005a
        /*001c*/ 	.short	0x0082
	.zero		2


//--------------------- .nv.info                  --------------------------
	.section	.nv.info,"",@"SHT_CUDA_INFO"
	.align	4


	//----- nvinfo : EIATTR_REGCOUNT
	.align		4
        /*0000*/ 	.byte	0x04, 0x2f
        /*0002*/ 	.short	(.L_1 - .L_0)
	.align		4
.L_0:
        /*0004*/ 	.word	index@(matmul_kernel)
        /*0008*/ 	.word	0x000000ff


	//----- nvinfo : EIATTR_FRAME_SIZE
	.align		4
.L_1:
        /*000c*/ 	.byte	0x04, 0x11
        /*000e*/ 	.short	(.L_3 - .L_2)
	.align		4
.L_2:
        /*0010*/ 	.word	index@(matmul_kernel)
        /*0014*/ 	.word	0x00000000


	//----- nvinfo : EIATTR_MIN_STACK_SIZE
	.align		4
.L_3:
        /*0018*/ 	.byte	0x04, 0x12
        /*001a*/ 	.short	(.L_5 - .L_4)
	.align		4
.L_4:
        /*001c*/ 	.word	index@(matmul_kernel)
        /*0020*/ 	.word	0x00000000
.L_5:


//--------------------- .nv.compat                --------------------------
	.section	.nv.compat,"",@"SHT_CUDA_COMPAT_INFO"
	.align	4
        /*0000*/ 	.byte	0x02, 0x09, 0x01, 0x00, 0x02, 0x02, 0x04, 0x00, 0x02, 0x05, 0x05, 0x00, 0x03, 0x07, 0x01, 0x01
        /*0010*/ 	.byte	0x02, 0x03, 0x00, 0x00, 0x02, 0x06, 0x01, 0x00, 0x04, 0x0b, 0x08, 0x00, 0x00, 0x00, 0x00, 0x00
        /*0020*/ 	.byte	0x00, 0x00, 0x00, 0x00


//--------------------- .nv.info.matmul_kernel    --------------------------
	.section	.nv.info.matmul_kernel,"",@"SHT_CUDA_INFO"
	.sectionflags	@""
	.align	4


	//----- nvinfo : EIATTR_CUDA_API_VERSION
	.align		4
        /*0000*/ 	.byte	0x04, 0x37
        /*0002*/ 	.short	(.L_7 - .L_6)
.L_6:
        /*0004*/ 	.word	0x00000082


	//----- nvinfo : EIATTR_KPARAM_INFO
	.align		4
.L_7:
        /*0008*/ 	.byte	0x04, 0x17
        /*000a*/ 	.short	(.L_9 - .L_8)
.L_8:
        /*000c*/ 	.word	0x00000000
        /*0010*/ 	.short	0x000d
        /*0012*/ 	.short	0x0048
        /*0014*/ 	.byte	0x00, 0xf4, 0x21, 0x00


	//----- nvinfo : EIATTR_KPARAM_INFO
	.align		4
.L_9:
        /*0018*/ 	.byte	0x04, 0x17
        /*001a*/ 	.short	(.L_11 - .L_10)
.L_10:
        /*001c*/ 	.word	0x00000000
        /*0020*/ 	.short	0x000c
        /*0022*/ 	.short	0x0040
        /*0024*/ 	.byte	0x00, 0xf4, 0x21, 0x00


	//----- nvinfo : EIATTR_KPARAM_INFO
	.align		4
.L_11:
        /*0028*/ 	.byte	0x04, 0x17
        /*002a*/ 	.short	(.L_13 - .L_12)
.L_12:
        /*002c*/ 	.word	0x00000000
        /*0030*/ 	.short	0x000b
        /*0032*/ 	.short	0x0038
        /*0034*/ 	.byte	0x00, 0xf0, 0x11, 0x00


	//----- nvinfo : EIATTR_KPARAM_INFO
	.align		4
.L_13:
        /*0038*/ 	.byte	0x04, 0x17
        /*003a*/ 	.short	(.L_15 - .L_14)
.L_14:
        /*003c*/ 	.word	0x00000000
        /*0040*/ 	.short	0x000a
        /*0042*/ 	.short	0x0034
        /*0044*/ 	.byte	0x00, 0xf0, 0x11, 0x00


	//----- nvinfo : EIATTR_KPARAM_INFO
	.align		4
.L_15:
        /*0048*/ 	.byte	0x04, 0x17
        /*004a*/ 	.short	(.L_17 - .L_16)
.L_16:
        /*004c*/ 	.word	0x00000000
        /*0050*/ 	.short	0x0009
        /*0052*/ 	.short	0x0030
        /*0054*/ 	.byte	0x00, 0xf0, 0x11, 0x00


	//----- nvinfo : EIATTR_KPARAM_INFO
	.align		4
.L_17:
        /*0058*/ 	.byte	0x04, 0x17
        /*005a*/ 	.short	(.L_19 - .L_18)
.L_18:
        /*005c*/ 	.word	0x00000000
        /*0060*/ 	.short	0x0008
        /*0062*/ 	.short	0x002c
        /*0064*/ 	.byte	0x00, 0xf0, 0x11, 0x00


	//----- nvinfo : EIATTR_KPARAM_INFO
	.align		4
.L_19:
        /*0068*/ 	.byte	0x04, 0x17
        /*006a*/ 	.short	(.L_21 - .L_20)
.L_20:
        /*006c*/ 	.word	0x00000000
        /*0070*/ 	.short	0x0007
        /*0072*/ 	.short	0x0028
        /*0074*/ 	.byte	0x00, 0xf0, 0x11, 0x00


	//----- nvinfo : EIATTR_KPARAM_INFO
	.align		4
.L_21:
        /*0078*/ 	.byte	0x04, 0x17
        /*007a*/ 	.short	(.L_23 - .L_22)
.L_22:
        /*007c*/ 	.word	0x00000000
        /*0080*/ 	.short	0x0006
        /*0082*/ 	.short	0x0024
        /*0084*/ 	.byte	0x00, 0xf0, 0x11, 0x00


	//----- nvinfo : EIATTR_KPARAM_INFO
	.align		4
.L_23:
        /*0088*/ 	.byte	0x04, 0x17
        /*008a*/ 	.short	(.L_25 - .L_24)
.L_24:
        /*008c*/ 	.word	0x00000000
        /*0090*/ 	.short	0x0005
        /*0092*/ 	.short	0x0020
        /*0094*/ 	.byte	0x00, 0xf0, 0x11, 0x00


	//----- nvinfo : EIATTR_KPARAM_INFO
	.align		4
.L_25:
        /*0098*/ 	.byte	0x04, 0x17
        /*009a*/ 	.short	(.L_27 - .L_26)
.L_26:
        /*009c*/ 	.word	0x00000000
        /*00a0*/ 	.short	0x0004
        /*00a2*/ 	.short	0x001c
        /*00a4*/ 	.byte	0x00, 0xf0, 0x11, 0x00


	//----- nvinfo : EIATTR_KPARAM_INFO
	.align		4
.L_27:
        /*00a8*/ 	.byte	0x04, 0x17
        /*00aa*/ 	.short	(.L_29 - .L_28)
.L_28:
        /*00ac*/ 	.word	0x00000000
        /*00b0*/ 	.short	0x0003
        /*00b2*/ 	.short	0x0018
        /*00b4*/ 	.byte	0x00, 0xf0, 0x11, 0x00


	//----- nvinfo : EIATTR_KPARAM_INFO
	.align		4
.L_29:
        /*00b8*/ 	.byte	0x04, 0x17
        /*00ba*/ 	.short	(.L_31 - .L_30)
.L_30:
        /*00bc*/ 	.word	0x00000000
        /*00c0*/ 	.short	0x0002
        /*00c2*/ 	.short	0x0010
        /*00c4*/ 	.byte	0x00, 0xf4, 0x21, 0x00


	//----- nvinfo : EIATTR_KPARAM_INFO
	.align		4
.L_31:
        /*00c8*/ 	.byte	0x04, 0x17
        /*00ca*/ 	.short	(.L_33 - .L_32)
.L_32:
        /*00cc*/ 	.word	0x00000000
        /*00d0*/ 	.short	0x0001
        /*00d2*/ 	.short	0x0008
        /*00d4*/ 	.byte	0x00, 0xf4, 0x21, 0x00


	//----- nvinfo : EIATTR_KPARAM_INFO
	.align		4
.L_33:
        /*00d8*/ 	.byte	0x04, 0x17
        /*00da*/ 	.short	(.L_35 - .L_34)
.L_34:
        /*00dc*/ 	.word	0x00000000
        /*00e0*/ 	.short	0x0000
        /*00e2*/ 	.short	0x0000
        /*00e4*/ 	.byte	0x00, 0xf4, 0x21, 0x00


	//----- nvinfo : EIATTR_SPARSE_MMA_MASK
	.align		4
.L_35:
        /*00e8*/ 	.byte	0x03, 0x50
        /*00ea*/ 	.short	0x0000


	//----- nvinfo : EIATTR_MAXREG_COUNT
	.align		4
        /*00ec*/ 	.byte	0x03, 0x1b
        /*00ee*/ 	.short	0x00ff


	//----- nvinfo : EIATTR_NUM_BARRIERS
	.align		4
        /*00f0*/ 	.byte	0x02, 0x4c
        /*00f2*/ 	.byte	0x01
	.zero		1


	//----- nvinfo : EIATTR_MERCURY_ISA_VERSION
	.align		4
        /*00f4*/ 	.byte	0x03, 0x5f
        /*00f6*/ 	.short	0x0101


	//----- nvinfo : EIATTR_EXIT_INSTR_OFFSETS
	.align		4
        /*00f8*/ 	.byte	0x04, 0x1c
        /*00fa*/ 	.short	(.L_37 - .L_36)


	//   ....[0]....
.L_36:
        /*00fc*/ 	.word	0x00003e90


	//   ....[1]....
        /*0100*/ 	.word	0x00003ec0


	//----- nvinfo : EIATTR_REQNTID
	.align		4
.L_37:
        /*0104*/ 	.byte	0x04, 0x10
        /*0106*/ 	.short	(.L_39 - .L_38)
.L_38:
        /*0108*/ 	.word	0x00000080
        /*010c*/ 	.word	0x00000001
        /*0110*/ 	.word	0x00000001


	//----- nvinfo : EIATTR_CBANK_PARAM_SIZE
	.align		4
.L_39:
        /*0114*/ 	.byte	0x03, 0x19
        /*0116*/ 	.short	0x0050


	//----- nvinfo : EIATTR_PARAM_CBANK
	.align		4
        /*0118*/ 	.byte	0x04, 0x0a
        /*011a*/ 	.short	(.L_41 - .L_40)
	.align		4
.L_40:
        /*011c*/ 	.word	index@(.nv.constant0.matmul_kernel)
        /*0120*/ 	.short	0x0210
        /*0122*/ 	.short	0x0050


	//----- nvinfo : EIATTR_SW_WAR
	.align		4
.L_41:
        /*0124*/ 	.byte	0x04, 0x36
        /*0126*/ 	.short	(.L_43 - .L_42)
.L_42:
        /*0128*/ 	.word	0x00000008
.L_43:


//--------------------- .nv.callgraph             --------------------------
	.section	.nv.callgraph,"",@"SHT_CUDA_CALLGRAPH"
	.align	4
	.sectionentsize	8
	.align		4
        /*0000*/ 	.word	0x00000000
	.align		4
        /*0004*/ 	.word	0xffffffff
	.align		4
        /*0008*/ 	.word	0x00000000
	.align		4
        /*000c*/ 	.word	0xfffffffe
	.align		4
        /*0010*/ 	.word	0x00000000
	.align		4
        /*0014*/ 	.word	0xfffffffd
	.align		4
        /*0018*/ 	.word	0x00000000
	.align		4
        /*001c*/ 	.word	0xfffffffc


//--------------------- .text.matmul_kernel       --------------------------
	.section	.text.matmul_kernel,"ax",@progbits
	.align	128
        .global         matmul_kernel
        .type           matmul_kernel,@function
        .size           matmul_kernel,(.L_x_3 - matmul_kernel)
        .other          matmul_kernel,@"STO_CUDA_ENTRY STV_DEFAULT"
matmul_kernel:
.text.matmul_kernel:
[----:B------:R-:W-:Y:S08]  /*0000*/  LDC R1, c[0x0][0x28] ;  /* 0x00000a00ff017b82 */ /* 0x000ff00000000800 */
[----:B------:R-:W0:Y:S01]  /*0010*/  LDC.64 R8, c[0x0][0x228] ;  /* 0x00008a00ff087b82 */ /* 0x000e220000000a00 */
[----:B------:R-:W1:Y:S01]  /*0020*/  S2R R5, SR_CTAID.X ;  /* 0x0000000000057919 */ /* 0x000e620000002500 */
[----:B------:R-:W-:Y:S01]  /*0030*/  UMOV UR4, 0x400 ;  /* 0x0000040000047882 */ /* 0x000fe20000000000 */
[----:B------:R-:W-:Y:S01]  /*0040*/  ULDC.64 UR14, c[0x0][0x208] ;  /* 0x00008200000e7ab9 */ /* 0x000fe20000000a00 */
[----:B------:R-:W-:-:S02]  /*0050*/  CS2R R14, SRZ ;  /* 0x00000000000e7805 */ /* 0x000fc4000001ff00 */
[----:B------:R-:W-:Y:S02]  /*0060*/  CS2R R16, SRZ ;  /* 0x0000000000107805 */ /* 0x000fe4000001ff00 */
[----:B------:R-:W-:Y:S02]  /*0070*/  CS2R R18, SRZ ;  /* 0x0000000000127805 */ /* 0x000fe4000001ff00 */
[----:B------:R-:W-:Y:S01]  /*0080*/  CS2R R20, SRZ ;  /* 0x0000000000147805 */ /* 0x000fe2000001ff00 */
[----:B------:R-:W2:Y:S01]  /*0090*/  S2UR UR12, SR_CgaCtaId ;  /* 0x00000000000c79c3 */ /* 0x000ea20000008800 */
[----:B------:R-:W-:Y:S02]  /*00a0*/  CS2R R22, SRZ ;  /* 0x0000000000167805 */ /* 0x000fe4000001ff00 */
[----:B------:R-:W-:Y:S02]  /*00b0*/  CS2R R56, SRZ ;  /* 0x0000000000387805 */ /* 0x000fe4000001ff00 */
[----:B------:R-:W-:Y:S01]  /*00c0*/  CS2R R58, SRZ ;  /* 0x00000000003a7805 */ /* 0x000fe2000001ff00 */
[----:B0-----:R-:W-:-:S05]  /*00d0*/  VIADD R0, R9, 0xf ;  /* 0x0000000f09007836 */ /* 0x001fca0000000000 */
[----:B------:R-:W-:Y:S01]  /*00e0*/  SHF.R.S32.HI R3, RZ, 0x1f, R0 ;  /* 0x0000001fff037819 */ /* 0x000fe20000011400 */
[----:B--2---:R-:W-:-:S03]  /*00f0*/  ULEA UR12, UR12, UR4, 0x18 ;  /* 0x000000040c0c7291 */ /* 0x004fc6000f8ec03f */
[----:B------:R-:W-:Y:S02]  /*0100*/  LEA.HI R3, R3, R0, RZ, 0x4 ;  /* 0x0000000003037211 */ /* 0x000fe400078f20ff */
[----:B-1----:R-:W-:Y:S02]  /*0110*/  IABS R10, R5 ;  /* 0x00000005000a7213 */ /* 0x002fe40000000000 */
[----:B------:R-:W-:-:S05]  /*0120*/  SHF.R.S32.HI R3, RZ, 0x4, R3 ;  /* 0x00000004ff037819 */ /* 0x000fca0000011403 */
[----:B------:R-:W-:-:S05]  /*0130*/  IMAD.SHL.U32 R4, R3, 0x8, RZ ;  /* 0x0000000803047824 */ /* 0x000fca00078e00ff */
[-C--:B------:R-:W-:Y:S02]  /*0140*/  IABS R7, R4.reuse ;  /* 0x0000000400077213 */ /* 0x080fe40000000000 */
[----:B------:R-:W-:Y:S02]  /*0150*/  IABS R12, R4 ;  /* 0x00000004000c7213 */ /* 0x000fe40000000000 */
[----:B------:R-:W0:Y:S08]  /*0160*/  I2F.RP R0, R7 ;  /* 0x0000000700007306 */ /* 0x000e300000209400 */
[----:B0-----:R-:W0:Y:S02]  /*0170*/  MUFU.RCP R0, R0 ;  /* 0x0000000000007308 */ /* 0x001e240000001000 */
[----:B0-----:R-:W-:-:S02]  /*0180*/  VIADD R2, R0, 0xffffffe ;  /* 0x0ffffffe00027836 */ /* 0x001fc40000000000 */
[----:B------:R-:W-:-:S04]  /*0190*/  IMAD.MOV R0, RZ, RZ, -R12 ;  /* 0x000000ffff007224 */ /* 0x000fc800078e0a0c */
[----:B------:R0:W1:Y:S02]  /*01a0*/  F2I.FTZ.U32.TRUNC.NTZ R3, R2 ;  /* 0x0000000200037305 */ /* 0x000064000021f000 */
[----:B0-----:R-:W-:Y:S02]  /*01b0*/  IMAD.MOV.U32 R2, RZ, RZ, RZ ;  /* 0x000000ffff027224 */ /* 0x001fe400078e00ff */
[----:B-1----:R-:W-:-:S04]  /*01c0*/  IMAD.MOV R6, RZ, RZ, -R3 ;  /* 0x000000ffff067224 */ /* 0x002fc800078e0a03 */
[----:B------:R-:W-:Y:S02]  /*01d0*/  IMAD R11, R6, R7, RZ ;  /* 0x00000007060b7224 */ /* 0x000fe400078e02ff */
[----:B------:R-:W-:Y:S02]  /*01e0*/  IMAD.MOV.U32 R6, RZ, RZ, R10 ;  /* 0x000000ffff067224 */ /* 0x000fe400078e000a */
[----:B------:R-:W-:-:S06]  /*01f0*/  IMAD.HI.U32 R3, R3, R11, R2 ;  /* 0x0000000b03037227 */ /* 0x000fcc00078e0002 */
[----:B------:R-:W-:-:S04]  /*0200*/  IMAD.HI.U32 R3, R3, R6, RZ ;  /* 0x0000000603037227 */ /* 0x000fc800078e00ff */
[----:B------:R-:W-:-:S05]  /*0210*/  IMAD R0, R3, R0, R6 ;  /* 0x0000000003007224 */ /* 0x000fca00078e0206 */
[----:B------:R-:W-:-:S13]  /*0220*/  ISETP.GT.U32.AND P1, PT, R7, R0, PT ;  /* 0x000000000700720c */ /* 0x000fda0003f24070 */
[----:B------:R-:W-:Y:S02]  /*0230*/  @!P1 IMAD.IADD R0, R0, 0x1, -R7 ;  /* 0x0000000100009824 */ /* 0x000fe400078e0a07 */
[----:B------:R-:W-:Y:S01]  /*0240*/  @!P1 VIADD R3, R3, 0x1 ;  /* 0x0000000103039836 */ /* 0x000fe20000000000 */
[----:B------:R-:W-:Y:S02]  /*0250*/  ISETP.NE.AND P1, PT, R4, RZ, PT ;  /* 0x000000ff0400720c */ /* 0x000fe40003f25270 */
[----:B------:R-:W-:Y:S02]  /*0260*/  ISETP.GE.U32.AND P0, PT, R0, R7, PT ;  /* 0x000000070000720c */ /* 0x000fe40003f06070 */
[----:B------:R-:W-:-:S04]  /*0270*/  LOP3.LUT R0, R5, R4, RZ, 0x3c, !PT ;  /* 0x0000000405007212 */ /* 0x000fc800078e3cff */
[----:B------:R-:W-:Y:S01]  /*0280*/  ISETP.GE.AND P2, PT, R0, RZ, PT ;  /* 0x000000ff0000720c */ /* 0x000fe20003f46270 */
[----:B------:R-:W-:-:S06]  /*0290*/  VIADD R0, R8, 0xff ;  /* 0x000000ff08007836 */ /* 0x000fcc0000000000 */
[----:B------:R-:W-:-:S04]  /*02a0*/  @P0 VIADD R3, R3, 0x1 ;  /* 0x0000000103030836 */ /* 0x000fc80000000000 */
[----:B------:R-:W-:Y:S01]  /*02b0*/  IMAD.MOV.U32 R2, RZ, RZ, R3 ;  /* 0x000000ffff027224 */ /* 0x000fe200078e0003 */
[----:B------:R-:W-:-:S03]  /*02c0*/  SHF.R.S32.HI R3, RZ, 0x1f, R0 ;  /* 0x0000001fff037819 */ /* 0x000fc60000011400 */
[----:B------:R-:W-:Y:S01]  /*02d0*/  @!P2 IMAD.MOV R2, RZ, RZ, -R2 ;  /* 0x000000ffff02a224 */ /* 0x000fe200078e0a02 */
[----:B------:R-:W-:Y:S02]  /*02e0*/  @!P1 LOP3.LUT R2, RZ, R4, RZ, 0x33, !PT ;  /* 0x00000004ff029212 */ /* 0x000fe400078e33ff */
[----:B------:R-:W-:-:S03]  /*02f0*/  LEA.HI R3, R3, R0, RZ, 0x8 ;  /* 0x0000000003037211 */ /* 0x000fc600078f40ff */
[----:B------:R-:W-:Y:S02]  /*0300*/  IMAD.SHL.U32 R6, R2, 0x8, RZ ;  /* 0x0000000802067824 */ /* 0x000fe400078e00ff */
[----:B------:R-:W-:-:S03]  /*0310*/  IMAD.MOV R2, RZ, RZ, -R2 ;  /* 0x000000ffff027224 */ /* 0x000fc600078e0a02 */
[----:B------:R-:W-:Y:S01]  /*0320*/  LEA.HI.SX32 R3, R3, -R6, 0x18 ;  /* 0x8000000603037211 */ /* 0x000fe200078fc2ff */
[----:B------:R-:W-:-:S03]  /*0330*/  IMAD R10, R4, R2, R5 ;  /* 0x00000002040a7224 */ /* 0x000fc600078e0205 */
[----:B------:R-:W-:-:S04]  /*0340*/  VIMNMX R13, R3, 0x8, PT ;  /* 0x00000008030d7848 */ /* 0x000fc80003fe0100 */
[-C--:B------:R-:W-:Y:S02]  /*0350*/  IABS R7, R13.reuse ;  /* 0x0000000d00077213 */ /* 0x080fe40000000000 */
[----:B------:R-:W-:Y:S02]  /*0360*/  IABS R4, R13 ;  /* 0x0000000d00047213 */ /* 0x000fe40000000000 */
[----:B------:R-:W0:Y:S08]  /*0370*/  I2F.RP R0, R7 ;  /* 0x0000000700007306 */ /* 0x000e300000209400 */
[----:B0-----:R-:W0:Y:S02]  /*0380*/  MUFU.RCP R0, R0 ;  /* 0x0000000000007308 */ /* 0x001e240000001000 */
[----:B0-----:R-:W-:-:S02]  /*0390*/  VIADD R3, R0, 0xffffffe ;  /* 0x0ffffffe00037836 */ /* 0x001fc40000000000 */
[----:B------:R-:W-:Y:S02]  /*03a0*/  IMAD.MOV R0, RZ, RZ, -R4 ;  /* 0x000000ffff007224 */ /* 0x000fe400078e0a04 */
[----:B------:R-:W0:Y:S02]  /*03b0*/  LDC R4, c[0x0][0x230] ;  /* 0x00008c00ff047b82 */ /* 0x000e240000000800 */
[----:B------:R-:W1:Y:S02]  /*03c0*/  F2I.FTZ.U32.TRUNC.NTZ R3, R3 ;  /* 0x0000000300037305 */ /* 0x000e64000021f000 */
[----:B-1----:R-:W-:-:S04]  /*03d0*/  IMAD.MOV R11, RZ, RZ, -R3 ;  /* 0x000000ffff0b7224 */ /* 0x002fc800078e0a03 */
[----:B------:R-:W-:Y:S01]  /*03e0*/  IMAD.MOV.U32 R2, RZ, RZ, R11 ;  /* 0x000000ffff027224 */ /* 0x000fe200078e000b */
[----:B------:R-:W-:-:S03]  /*03f0*/  IABS R11, R10 ;  /* 0x0000000a000b7213 */ /* 0x000fc60000000000 */
[----:B------:R-:W-:Y:S02]  /*0400*/  IMAD R5, R2, R7, RZ ;  /* 0x0000000702057224 */ /* 0x000fe400078e02ff */
[----:B------:R-:W-:-:S04]  /*0410*/  IMAD.MOV.U32 R2, RZ, RZ, RZ ;  /* 0x000000ffff027224 */ /* 0x000fc800078e00ff */
[----:B------:R-:W-:Y:S01]  /*0420*/  IMAD.HI.U32 R2, R3, R5, R2 ;  /* 0x0000000503027227 */ /* 0x000fe200078e0002 */
[----:B------:R-:W-:-:S04]  /*0430*/  LOP3.LUT R3, R10, R13, RZ, 0x3c, !PT ;  /* 0x0000000d0a037212 */ /* 0x000fc800078e3cff */
[----:B------:R-:W-:Y:S01]  /*0440*/  ISETP.GE.AND P2, PT, R3, RZ, PT ;  /* 0x000000ff0300720c */ /* 0x000fe20003f46270 */
[----:B------:R-:W-:-:S04]  /*0450*/  IMAD.HI.U32 R2, R2, R11, RZ ;  /* 0x0000000b02027227 */ /* 0x000fc800078e00ff */
[----:B------:R-:W-:-:S05]  /*0460*/  IMAD R0, R2, R0, R11 ;  /* 0x0000000002007224 */ /* 0x000fca00078e020b */
[----:B------:R-:W-:-:S13]  /*0470*/  ISETP.GT.U32.AND P1, PT, R7, R0, PT ;  /* 0x000000000700720c */ /* 0x000fda0003f24070 */
[----:B------:R-:W-:Y:S02]  /*0480*/  @!P1 IMAD.IADD R0, R0, 0x1, -R7 ;  /* 0x0000000100009824 */ /* 0x000fe400078e0a07 */
[----:B------:R-:W-:Y:S01]  /*0490*/  @!P1 VIADD R2, R2, 0x1 ;  /* 0x0000000102029836 */ /* 0x000fe20000000000 */
[----:B------:R-:W-:Y:S02]  /*04a0*/  ISETP.NE.AND P1, PT, R13, RZ, PT ;  /* 0x000000ff0d00720c */ /* 0x000fe40003f25270 */
[----:B------:R-:W-:Y:S02]  /*04b0*/  ISETP.GE.U32.AND P0, PT, R0, R7, PT ;  /* 0x000000070000720c */ /* 0x000fe40003f06070 */
[----:B------:R-:W1:Y:S11]  /*04c0*/  S2R R0, SR_TID.X ;  /* 0x0000000000007919 */ /* 0x000e760000002100 */
[----:B------:R-:W-:-:S04]  /*04d0*/  @P0 VIADD R2, R2, 0x1 ;  /* 0x0000000102020836 */ /* 0x000fc80000000000 */
[----:B------:R-:W-:-:S04]  /*04e0*/  IMAD.MOV.U32 R3, RZ, RZ, R2 ;  /* 0x000000ffff037224 */ /* 0x000fc800078e0002 */
[----:B------:R-:W-:Y:S01]  /*04f0*/  @!P2 IMAD.MOV R3, RZ, RZ, -R3 ;  /* 0x000000ffff03a224 */ /* 0x000fe200078e0a03 */
[----:B------:R-:W-:-:S05]  /*0500*/  @!P1 LOP3.LUT R3, RZ, R13, RZ, 0x33, !PT ;  /* 0x0000000dff039212 */ /* 0x000fca00078e33ff */
[----:B------:R-:W-:Y:S02]  /*0510*/  IMAD.MOV R2, RZ, RZ, -R3 ;  /* 0x000000ffff027224 */ /* 0x000fe400078e0a03 */
[----:B------:R-:W-:Y:S02]  /*0520*/  IMAD.SHL.U32 R3, R3, 0x10, RZ ;  /* 0x0000001003037824 */ /* 0x000fe400078e00ff */
[----:B------:R-:W-:Y:S01]  /*0530*/  IMAD R2, R13, R2, R10 ;  /* 0x000000020d027224 */ /* 0x000fe200078e020a */
[----:B------:R-:W-:Y:S02]  /*0540*/  CS2R R12, SRZ ;  /* 0x00000000000c7805 */ /* 0x000fe4000001ff00 */
[----:B-1----:R-:W-:Y:S01]  /*0550*/  LOP3.LUT R5, R0, 0x7f, RZ, 0xc0, !PT ;  /* 0x0000007f00057812 */ /* 0x002fe200078ec0ff */
[----:B------:R-:W-:Y:S01]  /*0560*/  IMAD.IADD R2, R6, 0x1, R2 ;  /* 0x0000000106027824 */ /* 0x000fe200078e0202 */
[----:B------:R-:W-:-:S03]  /*0570*/  LOP3.LUT R6, R0, 0x60, RZ, 0xc0, !PT ;  /* 0x0000006000067812 */ /* 0x000fc600078ec0ff */
[----:B------:R-:W-:Y:S02]  /*0580*/  IMAD R2, R2, 0x100, R5 ;  /* 0x0000010002027824 */ /* 0x000fe400078e0205 */
[----:B0-----:R-:W-:Y:S02]  /*0590*/  VIADD R5, R4, 0x1f ;  /* 0x0000001f04057836 */ /* 0x001fe40000000000 */
[----:B------:R-:W-:-:S03]  /*05a0*/  VIADD R4, R2, 0x80 ;  /* 0x0000008002047836 */ /* 0x000fc60000000000 */
[----:B------:R-:W-:-:S13]  /*05b0*/  ISETP.GE.AND P0, PT, R5, 0x20, PT ;  /* 0x000000200500780c */ /* 0x000fda0003f06270 */
[----:B------:R-:W-:Y:S05]  /*05c0*/  @!P0 BRA `(.L_x_0) ;  /* 0x0000002c00288947 */ /* 0x000fea0003800000 */
[----:B------:R-:W-:Y:S01]  /*05d0*/  IABS R20, R9 ;  /* 0x0000000900147213 */ /* 0x000fe20000000000 */
[----:B------:R-:W0:Y:S01]  /*05e0*/  LDC R85, c[0x0][0x238] ;  /* 0x00008e00ff557b82 */ /* 0x000e220000000800 */
[----:B------:R-:W-:Y:S01]  /*05f0*/  IABS R22, R8 ;  /* 0x0000000800167213 */ /* 0x000fe20000000000 */
[----:B------:R-:W-:Y:S01]  /*0600*/  ULDC.64 UR4, c[0x0][0x218] ;  /* 0x0000860000047ab9 */ /* 0x000fe20000000a00 */
[----:B------:R-:W1:Y:S01]  /*0610*/  I2F.RP R13, R20 ;  /* 0x00000014000d7306 */ /* 0x000e620000209400 */
[----:B------:R-:W-:Y:S01]  /*0620*/  LEA.HI R24, R6, R3, RZ, 0x1b ;  /* 0x0000000306187211 */ /* 0x000fe200078fd8ff */
[----:B------:R-:W-:Y:S01]  /*0630*/  ULDC UR7, c[0x0][0x234] ;  /* 0x00008d0000077ab9 */ /* 0x000fe20000000800 */
[----:B------:R-:W-:Y:S01]  /*0640*/  IABS R18, R4 ;  /* 0x0000000400127213 */ /* 0x000fe20000000000 */
[----:B------:R-:W-:Y:S01]  /*0650*/  USHF.R.U32.HI UR13, URZ, 0x4, UR12 ;  /* 0x000000043f0d7899 */ /* 0x000fe2000801160c */
[----:B------:R-:W-:Y:S01]  /*0660*/  IABS R21, R24 ;  /* 0x0000001800157213 */ /* 0x000fe20000000000 */
[C---:B------:R-:W-:Y:S01]  /*0670*/  VIADD R12, R24.reuse, 0xc ;  /* 0x0000000c180c7836 */ /* 0x040fe20000000000 */
[----:B------:R-:W-:Y:S01]  /*0680*/  IABS R23, R2 ;  /* 0x0000000200177213 */ /* 0x000fe20000000000 */
[----:B------:R-:W2:Y:S01]  /*0690*/  I2F.RP R14, R22 ;  /* 0x00000016000e7306 */ /* 0x000ea20000209400 */
[----:B------:R-:W-:Y:S01]  /*06a0*/  VIADD R25, R24, 0x4 ;  /* 0x0000000418197836 */ /* 0x000fe20000000000 */
[----:B------:R-:W-:Y:S01]  /*06b0*/  USGXT.U32 UR13, UR13, 0xe ;  /* 0x0000000e0d0d789a */ /* 0x000fe20008000000 */
[----:B------:R-:W-:Y:S01]  /*06c0*/  IABS R6, R12 ;  /* 0x0000000c00067213 */ /* 0x000fe20000000000 */
[----:B------:R-:W-:Y:S01]  /*06d0*/  ULDC UR8, c[0x0][0x230] ;  /* 0x00008c0000087ab9 */ /* 0x000fe20000000800 */
[----:B------:R-:W-:Y:S01]  /*06e0*/  ULDC.64 UR16, c[0x0][0x210] ;  /* 0x0000840000107ab9 */ /* 0x000fe20000000a00 */
[----:B------:R-:W-:Y:S01]  /*06f0*/  ULDC UR6, c[0x0][0x240] ;  /* 0x0000900000067ab9 */ /* 0x000fe20000000800 */
[----:B------:R-:W-:Y:S01]  /*0700*/  CS2R R48, SRZ ;  /* 0x0000000000307805 */ /* 0x000fe2000001ff00 */
[----:B-1----:R-:W1:Y:S01]  /*0710*/  MUFU.RCP R13, R13 ;  /* 0x0000000d000d7308 */ /* 0x002e620000001000 */
[----:B------:R-:W-:-:S02]  /*0720*/  CS2R R50, SRZ ;  /* 0x0000000000327805 */ /* 0x000fc4000001ff00 */
[----:B------:R-:W-:Y:S02]  /*0730*/  CS2R R52, SRZ ;  /* 0x0000000000347805 */ /* 0x000fe4000001ff00 */
[----:B------:R-:W-:Y:S02]  /*0740*/  CS2R R54, SRZ ;  /* 0x0000000000367805 */ /* 0x000fe4000001ff00 */
[----:B------:R-:W-:Y:S01]  /*0750*/  CS2R R40, SRZ ;  /* 0x0000000000287805 */ /* 0x000fe2000001ff00 */
[C---:B0-----:R-:W-:Y:S01]  /*0760*/  IMAD R157, R85.reuse, 0x1f, RZ ;  /* 0x0000001f559d7824 */ /* 0x041fe200078e02ff */
[----:B------:R-:W-:Y:S01]  /*0770*/  CS2R R42, SRZ ;  /* 0x00000000002a7805 */ /* 0x000fe2000001ff00 */
[C---:B------:R-:W-:Y:S01]  /*0780*/  IMAD R161, R85.reuse, 0x1e, RZ ;  /* 0x0000001e55a17824 */ /* 0x040fe200078e02ff */
[----:B--2---:R-:W0:Y:S01]  /*0790*/  MUFU.RCP R14, R14 ;  /* 0x0000000e000e7308 */ /* 0x004e220000001000 */
[C---:B------:R-:W-:Y:S01]  /*07a0*/  IMAD R165, R85.reuse, 0x1d, RZ ;  /* 0x0000001d55a57824 */ /* 0x040fe200078e02ff */
[----:B------:R-:W-:Y:S01]  /*07b0*/  CS2R R44, SRZ ;  /* 0x00000000002c7805 */ /* 0x000fe2000001ff00 */
[C---:B------:R-:W-:Y:S01]  /*07c0*/  IMAD R169, R85.reuse, 0x1c, RZ ;  /* 0x0000001c55a97824 */ /* 0x040fe200078e02ff */
[----:B------:R-:W-:Y:S01]  /*07d0*/  CS2R R46, SRZ ;  /* 0x00000000002e7805 */ /* 0x000fe2000001ff00 */
[C---:B------:R-:W-:Y:S01]  /*07e0*/  IMAD R173, R85.reuse, 0x1b, RZ ;  /* 0x0000001b55ad7824 */ /* 0x040fe200078e02ff */
[----:B------:R-:W-:Y:S01]  /*07f0*/  CS2R R32, SRZ ;  /* 0x0000000000207805 */ /* 0x000fe2000001ff00 */
[----:B------:R-:W-:Y:S01]  /*0800*/  IMAD R177, R85, 0x1a, RZ ;  /* 0x0000001a55b17824 */ /* 0x000fe200078e02ff */
[----:B------:R-:W-:Y:S01]  /*0810*/  CS2R R34, SRZ ;  /* 0x0000000000227805 */ /* 0x000fe2000001ff00 */
[----:B-1----:R-:W-:Y:S01]  /*0820*/  VIADD R7, R13, 0xffffffe ;  /* 0x0ffffffe0d077836 */ /* 0x002fe20000000000 */
[----:B------:R-:W-:Y:S01]  /*0830*/  CS2R R36, SRZ ;  /* 0x0000000000247805 */ /* 0x000fe2000001ff00 */
[C---:B------:R-:W-:Y:S01]  /*0840*/  IMAD R181, R85.reuse, 0x19, RZ ;  /* 0x0000001955b57824 */ /* 0x040fe200078e02ff */
[----:B------:R-:W-:Y:S01]  /*0850*/  CS2R R38, SRZ ;  /* 0x0000000000267805 */ /* 0x000fe2000001ff00 */
[C---:B------:R-:W-:Y:S01]  /*0860*/  IMAD R185, R85.reuse, 0x18, RZ ;  /* 0x0000001855b97824 */ /* 0x040fe200078e02ff */
[----:B------:R-:W-:Y:S01]  /*0870*/  CS2R R26, SRZ ;  /* 0x00000000001a7805 */ /* 0x000fe2000001ff00 */
[----:B------:R-:W1:Y:S01]  /*0880*/  F2I.FTZ.U32.TRUNC.NTZ R7, R7 ;  /* 0x0000000700077305 */ /* 0x000e62000021f000 */
[C---:B------:R-:W-:Y:S01]  /*0890*/  IMAD R189, R85.reuse, 0x17, RZ ;  /* 0x0000001755bd7824 */ /* 0x040fe200078e02ff */
[----:B------:R-:W-:Y:S01]  /*08a0*/  CS2R R28, SRZ ;  /* 0x00000000001c7805 */ /* 0x000fe2000001ff00 */
[----:B0-----:R-:W-:Y:S01]  /*08b0*/  VIADD R10, R14, 0xffffffe ;  /* 0x0ffffffe0e0a7836 */ /* 0x001fe20000000000 */
[----:B------:R-:W-:Y:S01]  /*08c0*/  CS2R R30, SRZ ;  /* 0x00000000001e7805 */ /* 0x000fe2000001ff00 */
[C---:B------:R-:W-:Y:S01]  /*08d0*/  IMAD R193, R85.reuse, 0x16, RZ ;  /* 0x0000001655c17824 */ /* 0x040fe200078e02ff */
[----:B------:R-:W-:Y:S01]  /*08e0*/  UMOV UR10, 0xfffffffe ;  /* 0xfffffffe000a7882 */ /* 0x000fe20000000000 */
[C---:B------:R-:W-:Y:S01]  /*08f0*/  IMAD R197, R85.reuse, 0x15, RZ ;  /* 0x0000001555c57824 */ /* 0x040fe200078e02ff */
[----:B------:R0:W2:Y:S01]  /*0900*/  F2I.FTZ.U32.TRUNC.NTZ R11, R10 ;  /* 0x0000000a000b7305 */ /* 0x0000a2000021f000 */
[C---:B------:R-:W-:Y:S01]  /*0910*/  IMAD R201, R85.reuse, 0x14, RZ ;  /* 0x0000001455c97824 */ /* 0x040fe200078e02ff */
[----:B------:R-:W-:Y:S01]  /*0920*/  UMOV UR11, 0x7fffffdf ;  /* 0x7fffffdf000b7882 */ /* 0x000fe20000000000 */
[----:B------:R-:W-:-:S02]  /*0930*/  IMAD R205, R85, 0x13, RZ ;  /* 0x0000001355cd7824 */ /* 0x000fc400078e02ff */
[----:B------:R-:W-:Y:S02]  /*0940*/  IMAD R209, R85, 0x12, RZ ;  /* 0x0000001255d17824 */ /* 0x000fe400078e02ff */
[----:B-1----:R-:W-:Y:S02]  /*0950*/  IMAD.MOV R15, RZ, RZ, -R7 ;  /* 0x000000ffff0f7224 */ /* 0x002fe400078e0a07 */
[----:B0-----:R-:W-:Y:S02]  /*0960*/  IMAD.MOV.U32 R10, RZ, RZ, RZ ;  /* 0x000000ffff0a7224 */ /* 0x001fe400078e00ff */
[----:B------:R-:W-:Y:S02]  /*0970*/  IMAD R13, R15, R20, RZ ;  /* 0x000000140f0d7224 */ /* 0x000fe400078e02ff */
[----:B------:R-:W-:Y:S02]  /*0980*/  IMAD.MOV.U32 R15, RZ, RZ, R6 ;  /* 0x000000ffff0f7224 */ /* 0x000fe400078e0006 */
[----:B------:R-:W-:-:S02]  /*0990*/  IMAD.MOV.U32 R6, RZ, RZ, RZ ;  /* 0x000000ffff067224 */ /* 0x000fc400078e00ff */
[----:B--2---:R-:W-:Y:S02]  /*09a0*/  IMAD.MOV R19, RZ, RZ, -R11 ;  /* 0x000000ffff137224 */ /* 0x004fe400078e0a0b */
[----:B------:R-:W-:-:S04]  /*09b0*/  IMAD.HI.U32 R6, R7, R13, R6 ;  /* 0x0000000d07067227 */ /* 0x000fc800078e0006 */
[----:B------:R-:W-:Y:S02]  /*09c0*/  VIADD R13, R24, 0x8 ;  /* 0x00000008180d7836 */ /* 0x000fe40000000000 */
[----:B------:R-:W-:-:S03]  /*09d0*/  IMAD.HI.U32 R7, R6, R15, RZ ;  /* 0x0000000f06077227 */ /* 0x000fc600078e00ff */
[----:B------:R-:W-:Y:S01]  /*09e0*/  IABS R17, R13 ;  /* 0x0000000d00117213 */ /* 0x000fe20000000000 */
[----:B------:R-:W-:Y:S02]  /*09f0*/  IMAD R19, R19, R22, RZ ;  /* 0x0000001613137224 */ /* 0x000fe400078e02ff */
[----:B------:R-:W-:Y:S02]  /*0a00*/  IMAD.MOV R7, RZ, RZ, -R7 ;  /* 0x000000ffff077224 */ /* 0x000fe400078e0a07 */
[----:B------:R-:W-:Y:S01]  /*0a10*/  IMAD.HI.U32 R11, R11, R19, R10 ;  /* 0x000000130b0b7227 */ /* 0x000fe200078e000a */
[----:B------:R-:W-:-:S03]  /*0a20*/  IABS R19, R25 ;  /* 0x0000001900137213 */ /* 0x000fc60000000000 */
[----:B------:R-:W-:-:S04]  /*0a30*/  IMAD.HI.U32 R10, R6, R17, RZ ;  /* 0x00000011060a7227 */ /* 0x000fc800078e00ff */
[----:B------:R-:W-:Y:S02]  /*0a40*/  IMAD R7, R20, R7, R15 ;  /* 0x0000000714077224 */ /* 0x000fe400078e020f */
[----:B------:R-:W-:Y:S02]  /*0a50*/  IMAD.MOV R14, RZ, RZ, -R10 ;  /* 0x000000ffff0e7224 */ /* 0x000fe400078e0a0a */
[----:B------:R-:W-:Y:S01]  /*0a60*/  IMAD.HI.U32 R10, R6, R19, RZ ;  /* 0x00000013060a7227 */ /* 0x000fe200078e00ff */
[----:B------:R-:W-:-:S03]  /*0a70*/  ISETP.GT.U32.AND P2, PT, R20, R7, PT ;  /* 0x000000071400720c */ /* 0x000fc60003f44070 */
[----:B------:R-:W-:-:S04]  /*0a80*/  IMAD.HI.U32 R6, R6, R21, RZ ;  /* 0x0000001506067227 */ /* 0x000fc800078e00ff */
[----:B------:R-:W-:-:S04]  /*0a90*/  IMAD.HI.U32 R15, R11, R18, RZ ;  /* 0x000000120b0f7227 */ /* 0x000fc800078e00ff */
[----:B------:R-:W-:Y:S02]  /*0aa0*/  IMAD.MOV R6, RZ, RZ, -R6 ;  /* 0x000000ffff067224 */ /* 0x000fe400078e0a06 */
[----:B------:R-:W-:Y:S02]  /*0ab0*/  IMAD R14, R20, R14, R17 ;  /* 0x0000000e140e7224 */ /* 0x000fe400078e0211 */
[----:B------:R-:W-:-:S03]  /*0ac0*/  IMAD.HI.U32 R11, R11, R23, RZ ;  /* 0x000000170b0b7227 */ /* 0x000fc600078e00ff */
[C---:B------:R-:W-:Y:S01]  /*0ad0*/  ISETP.GT.U32.AND P3, PT, R20.reuse, R14, PT ;  /* 0x0000000e1400720c */ /* 0x040fe20003f64070 */
[----:B------:R-:W-:Y:S02]  /*0ae0*/  IMAD.MOV R17, RZ, RZ, -R15 ;  /* 0x000000ffff117224 */ /* 0x000fe400078e0a0f */
[----:B------:R-:W-:Y:S01]  /*0af0*/  IMAD R16, R20, R6, R21 ;  /* 0x0000000614107224 */ /* 0x000fe200078e0215 */
[----:B------:R-:W-:Y:S01]  /*0b00*/  SHF.R.S32.HI R6, RZ, 0x1f, R5 ;  /* 0x0000001fff067819 */ /* 0x000fe20000011405 */
[----:B------:R-:W-:Y:S02]  /*0b10*/  IMAD.MOV R11, RZ, RZ, -R11 ;  /* 0x000000ffff0b7224 */ /* 0x000fe400078e0a0b */
[----:B------:R-:W-:Y:S01]  /*0b20*/  IMAD R17, R22, R17, R18 ;  /* 0x0000001116117224 */ /* 0x000fe200078e0212 */
[----:B------:R-:W-:Y:S01]  /*0b30*/  ISETP.GT.U32.AND P1, PT, R20, R16, PT ;  /* 0x000000101400720c */ /* 0x000fe20003f24070 */
[----:B------:R-:W-:Y:S02]  /*0b40*/  IMAD.MOV R10, RZ, RZ, -R10 ;  /* 0x000000ffff0a7224 */ /* 0x000fe400078e0a0a */
[----:B------:R-:W-:Y:S01]  /*0b50*/  IMAD R18, R22, R11, R23 ;  /* 0x0000000b16127224 */ /* 0x000fe200078e0217 */
[----:B------:R-:W-:Y:S01]  /*0b60*/  LEA.HI R11, R6, R5, RZ, 0x5 ;  /* 0x00000005060b7211 */ /* 0x000fe200078f28ff */
[--C-:B------:R-:W-:Y:S01]  /*0b70*/  @!P2 IMAD.IADD R7, R7, 0x1, -R20.reuse ;  /* 0x000000010707a824 */ /* 0x100fe200078e0a14 */
[----:B------:R-:W-:Y:S01]  /*0b80*/  ISETP.GT.U32.AND P2, PT, R22, R17, PT ;  /* 0x000000111600720c */ /* 0x000fe20003f44070 */
[----:B------:R-:W-:Y:S01]  /*0b90*/  IMAD R15, R20, R10, R19 ;  /* 0x0000000a140f7224 */ /* 0x000fe200078e0213 */
[----:B------:R-:W-:Y:S01]  /*0ba0*/  ISETP.GT.U32.AND P6, PT, R22, R18, PT ;  /* 0x000000121600720c */ /* 0x000fe20003fc4070 */
[--C-:B------:R-:W-:Y:S01]  /*0bb0*/  @!P3 IMAD.IADD R14, R14, 0x1, -R20.reuse ;  /* 0x000000010e0eb824 */ /* 0x100fe200078e0a14 */
[----:B------:R-:W-:Y:S01]  /*0bc0*/  ISETP.GT.U32.AND P5, PT, R20, R7, PT ;  /* 0x000000071400720c */ /* 0x000fe20003fa4070 */
[----:B------:R-:W-:Y:S01]  /*0bd0*/  IMAD.SHL.U32 R5, R0, 0x2, RZ ;  /* 0x0000000200057824 */ /* 0x000fe200078e00ff */
[----:B------:R-:W-:Y:S01]  /*0be0*/  ISETP.GT.U32.AND P0, PT, R20, R15, PT ;  /* 0x0000000f1400720c */ /* 0x000fe20003f04070 */
[----:B------:R-:W-:Y:S01]  /*0bf0*/  @!P1 IMAD.IADD R16, R16, 0x1, -R20 ;  /* 0x0000000110109824 */ /* 0x000fe200078e0a14 */
[----:B------:R-:W-:Y:S01]  /*0c00*/  ISETP.GT.U32.AND P4, PT, R20, R14, PT ;  /* 0x0000000e1400720c */ /* 0x000fe20003f84070 */
[C---:B------:R-:W-:Y:S01]  /*0c10*/  IMAD R149, R85.reuse, 0x11, RZ ;  /* 0x0000001155957824 */ /* 0x040fe200078e02ff */
[----:B------:R-:W-:Y:S01]  /*0c20*/  SHF.R.S32.HI R10, RZ, 0x6, R0 ;  /* 0x00000006ff0a7819 */ /* 0x000fe20000011400 */
[C---:B------:R-:W-:Y:S01]  /*0c30*/  IMAD.SHL.U32 R145, R85.reuse, 0x10, RZ ;  /* 0x0000001055917824 */ /* 0x040fe200078e00ff */
[----:B------:R-:W-:Y:S01]  /*0c40*/  LOP3.LUT R19, R0, 0x40, RZ, 0xc0, !PT ;  /* 0x0000004000137812 */ /* 0x000fe200078ec0ff */
[----:B------:R-:W-:Y:S01]  /*0c50*/  IMAD R141, R85, 0xf, RZ ;  /* 0x0000000f558d7824 */ /* 0x000fe200078e02ff */
[----:B------:R-:W-:Y:S01]  /*0c60*/  @!P2 IADD3 R17, R17, -R22, RZ ;  /* 0x800000161111a210 */ /* 0x000fe20007ffe0ff */
[----:B------:R-:W-:Y:S01]  /*0c70*/  @!P6 IMAD.IADD R18, R18, 0x1, -R22 ;  /* 0x000000011212e824 */ /* 0x000fe200078e0a16 */
[----:B------:R-:W-:Y:S01]  /*0c80*/  ISETP.GT.U32.AND P2, PT, R20, R16, PT ;  /* 0x000000101400720c */ /* 0x000fe20003f44070 */
[--C-:B------:R-:W-:Y:S01]  /*0c90*/  @!P5 IMAD.IADD R7, R7, 0x1, -R20.reuse ;  /* 0x000000010707d824 */ /* 0x100fe200078e0a14 */
[----:B------:R-:W-:Y:S01]  /*0ca0*/  ISETP.GT.U32.AND P6, PT, R22, R17, PT ;  /* 0x000000111600720c */ /* 0x000fe20003fc4070 */
[--C-:B------:R-:W-:Y:S01]  /*0cb0*/  @!P0 IMAD.IADD R15, R15, 0x1, -R20.reuse ;  /* 0x000000010f0f8824 */ /* 0x100fe200078e0a14 */
[----:B------:R-:W-:Y:S01]  /*0cc0*/  ISETP.GE.AND P0, PT, R12, RZ, PT ;  /* 0x000000ff0c00720c */ /* 0x000fe20003f06270 */
[--C-:B------:R-:W-:Y:S01]  /*0cd0*/  @!P4 IMAD.IADD R14, R14, 0x1, -R20.reuse ;  /* 0x000000010e0ec824 */ /* 0x100fe200078e0a14 */
[----:B------:R-:W-:Y:S01]  /*0ce0*/  ISETP.GT.U32.AND P5, PT, R22, R18, PT ;  /* 0x000000121600720c */ /* 0x000fe20003fa4070 */
[----:B------:R-:W0:Y:S01]  /*0cf0*/  LDC R12, c[0x0][0x23c] ;  /* 0x00008f00ff0c7b82 */ /* 0x000e220000000800 */
[----:B------:R-:W-:Y:S01]  /*0d00*/  ISETP.GT.U32.AND P1, PT, R20, R15, PT ;  /* 0x0000000f1400720c */ /* 0x000fe20003f24070 */
[----:B------:R-:W-:Y:S01]  /*0d10*/  IMAD R137, R85, 0xe, RZ ;  /* 0x0000000e55897824 */ /* 0x000fe200078e02ff */
[----:B------:R-:W-:Y:S01]  /*0d20*/  ISETP.GE.AND P4, PT, R13, RZ, PT ;  /* 0x000000ff0d00720c */ /* 0x000fe20003f86270 */
[----:B------:R-:W-:Y:S01]  /*0d30*/  IMAD R133, R85, 0xd, RZ ;  /* 0x0000000d55857824 */ /* 0x000fe200078e02ff */
[----:B------:R-:W-:Y:S01]  /*0d40*/  SGXT R13, R10, 0x1 ;  /* 0x000000010a0d781a */ /* 0x000fe20000000200 */
[----:B------:R-:W-:Y:S01]  /*0d50*/  @!P2 IMAD.IADD R16, R16, 0x1, -R20 ;  /* 0x000000011010a824 */ /* 0x000fe200078e0a14 */
[----:B------:R-:W-:Y:S01]  /*0d60*/  ISETP.GE.AND P2, PT, R4, RZ, PT ;  /* 0x000000ff0400720c */ /* 0x000fe20003f46270 */
[--C-:B------:R-:W-:Y:S01]  /*0d70*/  @!P6 IMAD.IADD R17, R17, 0x1, -R22.reuse ;  /* 0x000000011111e824 */ /* 0x100fe200078e0a16 */
[----:B------:R-:W-:Y:S01]  /*0d80*/  ISETP.GE.AND P6, PT, R2, RZ, PT ;  /* 0x000000ff0200720c */ /* 0x000fe20003fc6270 */
[----:B------:R-:W-:Y:S01]  /*0d90*/  @!P0 IMAD.MOV R7, RZ, RZ, -R7 ;  /* 0x000000ffff078224 */ /* 0x000fe200078e0a07 */
[----:B------:R-:W-:Y:S01]  /*0da0*/  LOP3.LUT R10, RZ, R9, RZ, 0x33, !PT ;  /* 0x00000009ff0a7212 */ /* 0x000fe200078e33ff */
[----:B------:R-:W-:Y:S01]  /*0db0*/  @!P5 IMAD.IADD R18, R18, 0x1, -R22 ;  /* 0x000000011212d824 */ /* 0x000fe200078e0a16 */
[----:B------:R-:W-:Y:S01]  /*0dc0*/  ISETP.NE.AND P5, PT, R9, RZ, PT ;  /* 0x000000ff0900720c */ /* 0x000fe20003fa5270 */
[----:B------:R-:W-:Y:S01]  /*0dd0*/  @!P1 IMAD.IADD R15, R15, 0x1, -R20 ;  /* 0x000000010f0f9824 */ /* 0x000fe200078e0a14 */
[----:B------:R-:W-:Y:S01]  /*0de0*/  ISETP.GE.AND P1, PT, R25, RZ, PT ;  /* 0x000000ff1900720c */ /* 0x000fe20003f26270 */
[----:B------:R-:W-:Y:S01]  /*0df0*/  @!P4 IMAD.MOV R14, RZ, RZ, -R14 ;  /* 0x000000ffff0ec224 */ /* 0x000fe200078e0a0e */
[----:B------:R-:W-:Y:S01]  /*0e00*/  SEL R20, R10, R7, !P5 ;  /* 0x000000070a147207 */ /* 0x000fe20006800000 */
[----:B------:R-:W-:Y:S01]  /*0e10*/  IMAD R129, R85, 0xc, RZ ;  /* 0x0000000c55817824 */ /* 0x000fe200078e02ff */
[----:B------:R-:W-:Y:S01]  /*0e20*/  LOP3.LUT R7, R0, 0x1f, RZ, 0xc0, !PT ;  /* 0x0000001f00077812 */ /* 0x000fe200078ec0ff */
[----:B------:R-:W-:Y:S01]  /*0e30*/  @!P2 IMAD.MOV R17, RZ, RZ, -R17 ;  /* 0x000000ffff11a224 */ /* 0x000fe200078e0a11 */
[----:B------:R-:W-:Y:S01]  /*0e40*/  LOP3.LUT R6, R5, 0x7e, RZ, 0xc0, !PT ;  /* 0x0000007e05067812 */ /* 0x000fe200078ec0ff */
[----:B------:R-:W-:Y:S01]  /*0e50*/  @!P6 IMAD.MOV R18, RZ, RZ, -R18 ;  /* 0x000000ffff12e224 */ /* 0x000fe200078e0a12 */
[----:B------:R-:W-:Y:S01]  /*0e60*/  ISETP.GE.AND P3, PT, R24, RZ, PT ;  /* 0x000000ff1800720c */ /* 0x000fe20003f66270 */
[----:B0-----:R-:W-:Y:S01]  /*0e70*/  IMAD R7, R7, R12, RZ ;  /* 0x0000000c07077224 */ /* 0x001fe200078e02ff */
[----:B------:R-:W-:Y:S01]  /*0e80*/  ISETP.NE.AND P0, PT, R8, RZ, PT ;  /* 0x000000ff0800720c */ /* 0x000fe20003f05270 */
[----:B------:R-:W-:Y:S01]  /*0e90*/  IMAD R5, R19, 0x40, R6 ;  /* 0x0000004013057824 */ /* 0x000fe200078e0206 */
[----:B------:R-:W-:Y:S01]  /*0ea0*/  LOP3.LUT R8, RZ, R8, RZ, 0x33, !PT ;  /* 0x00000008ff087212 */ /* 0x000fe200078e33ff */
[----:B------:R-:W-:Y:S01]  /*0eb0*/  @!P1 IMAD.MOV R15, RZ, RZ, -R15 ;  /* 0x000000ffff0f9224 */ /* 0x000fe200078e0a0f */
[----:B------:R-:W-:Y:S01]  /*0ec0*/  LEA R246, P1, R7, UR4, 0x1 ;  /* 0x0000000407f67c11 */ /* 0x000fe2000f8208ff */
[----:B------:R-:W-:Y:S01]  /*0ed0*/  UIADD3 UR4, UR12, 0x4000, URZ ;  /* 0x000040000c047890 */ /* 0x000fe2000fffe03f */
[C---:B------:R-:W-:Y:S01]  /*0ee0*/  SEL R19, R8.reuse, R17, !P0 ;  /* 0x0000001108137207 */ /* 0x040fe20004000000 */
[----:B------:R-:W-:Y:S01]  /*0ef0*/  IMAD R125, R85, 0xb, RZ ;  /* 0x0000000b557d7824 */ /* 0x000fe200078e02ff */
[----:B------:R-:W-:Y:S01]  /*0f00*/  SEL R56, R8, R18, !P0 ;  /* 0x0000001208387207 */ /* 0x000fe20004000000 */
[----:B------:R-:W-:Y:S01]  /*0f10*/  USHF.R.U32.HI UR4, URZ, 0x4, UR4 ;  /* 0x000000043f047899 */ /* 0x000fe20008011604 */
[----:B------:R-:W-:Y:S01]  /*0f20*/  IMAD.U32 R8, RZ, RZ, UR8 ;  /* 0x00000008ff087e24 */ /* 0x000fe2000f8e00ff */
[----:B------:R-:W-:Y:S01]  /*0f30*/  UIADD3 UR8, UP0, UR13, 0x80, URZ ;  /* 0x000000800d087890 */ /* 0x000fe2000ff1e03f */
[----:B------:R-:W-:Y:S01]  /*0f40*/  IMAD R150, R19, UR7, RZ ;  /* 0x0000000713967c24 */ /* 0x000fe2000f8e02ff */
[----:B------:R-:W-:Y:S01]  /*0f50*/  LOP3.LUT R6, R6, 0x90, R13, 0x78, !PT ;  /* 0x0000009006067812 */ /* 0x000fe200078e780d */
[----:B------:R-:W-:Y:S01]  /*0f60*/  IMAD R56, R56, UR7, RZ ;  /* 0x0000000738387c24 */ /* 0x000fe2000f8e02ff */
[----:B------:R-:W-:Y:S01]  /*0f70*/  LEA.HI.X.SX32 R247, R7, UR5, 0x1, P1 ;  /* 0x0000000507f77c11 */ /* 0x000fe200088f0eff */
[----:B------:R-:W-:Y:S01]  /*0f80*/  @!P3 IMAD.MOV R16, RZ, RZ, -R16 ;  /* 0x000000ffff10b224 */ /* 0x000fe200078e0a10 */
[----:B------:R-:W-:Y:S01]  /*0f90*/  USGXT.U32 UR4, UR4, 0xe ;  /* 0x0000000e0404789a */ /* 0x000fe20008000000 */
[----:B------:R-:W-:Y:S01]  /*0fa0*/  IMAD.WIDE R150, R150, 0x2, RZ ;  /* 0x0000000296967825 */ /* 0x000fe200078e02ff */
[C---:B------:R-:W-:Y:S01]  /*0fb0*/  SEL R21, R10.reuse, R14, !P5 ;  /* 0x0000000e0a157207 */ /* 0x040fe20006800000 */
[----:B------:R-:W-:Y:S01]  /*0fc0*/  UMOV UR5, URZ ;  /* 0x0000003f00057c82 */ /* 0x000fe20008000000 */
[----:B------:R-:W-:Y:S01]  /*0fd0*/  SEL R22, R10, R15, !P5 ;  /* 0x0000000f0a167207 */ /* 0x000fe20006800000 */
[----:B------:R-:W-:Y:S01]  /*0fe0*/  IMAD.WIDE R152, R56, 0x2, RZ ;  /* 0x0000000238987825 */ /* 0x000fe200078e02ff */
[----:B------:R-:W-:Y:S01]  /*0ff0*/  SEL R23, R10, R16, !P5 ;  /* 0x000000100a177207 */ /* 0x000fe20006800000 */
[----:B------:R-:W-:Y:S01]  /*1000*/  UIADD3.X UR9, UR5, 0x40000040, URZ, UP0, !UPT ;  /* 0x4000004005097890 */ /* 0x000fe200087fe43f */
[----:B------:R-:W-:Y:S01]  /*1010*/  CS2R R24, SRZ ;  /* 0x0000000000187805 */ /* 0x000fe2000001ff00 */
[C---:B------:R-:W-:Y:S01]  /*1020*/  IMAD R121, R85.reuse, 0xa, RZ ;  /* 0x0000000a55797824 */ /* 0x040fe200078e02ff */
[----:B------:R-:W-:Y:S01]  /*1030*/  SHF.R.S32.HI R7, RZ, 0x5, R11 ;  /* 0x00000005ff077819 */ /* 0x000fe2000001140b */
[----:B------:R-:W-:Y:S01]  /*1040*/  IMAD R117, R85, 0x9, RZ ;  /* 0x0000000955757824 */ /* 0x000fe200078e02ff */
[----:B------:R-:W-:Y:S01]  /*1050*/  LOP3.LUT R13, R5, 0x20, RZ, 0x3c, !PT ;  /* 0x00000020050d7812 */ /* 0x000fe200078e3cff */
[----:B------:R-:W-:Y:S01]  /*1060*/  IMAD.SHL.U32 R113, R85, 0x8, RZ ;  /* 0x0000000855717824 */ /* 0x000fe200078e00ff */
[----:B------:R-:W-:Y:S01]  /*1070*/  LOP3.LUT R14, R5, 0x30, RZ, 0x3c, !PT ;  /* 0x00000030050e7812 */ /* 0x000fe200078e3cff */
[----:B------:R-:W-:Y:S01]  /*1080*/  IMAD R109, R85, 0x7, RZ ;  /* 0x00000007556d7824 */ /* 0x000fe200078e02ff */
[----:B------:R-:W-:Y:S01]  /*1090*/  LOP3.LUT R15, R5, 0x40, RZ, 0x3c, !PT ;  /* 0x00000040050f7812 */ /* 0x000fe200078e3cff */
[----:B------:R-:W-:Y:S01]  /*10a0*/  IMAD R105, R85, 0x6, RZ ;  /* 0x0000000655697824 */ /* 0x000fe200078e02ff */
[----:B------:R-:W-:Y:S01]  /*10b0*/  LOP3.LUT R16, R5, 0x50, RZ, 0x3c, !PT ;  /* 0x0000005005107812 */ /* 0x000fe200078e3cff */
[----:B------:R-:W-:Y:S01]  /*10c0*/  IMAD R101, R85, 0x5, RZ ;  /* 0x0000000555657824 */ /* 0x000fe200078e02ff */
[----:B------:R-:W-:Y:S01]  /*10d0*/  LOP3.LUT R17, R5, 0x60, RZ, 0x3c, !PT ;  /* 0x0000006005117812 */ /* 0x000fe200078e3cff */
[----:B------:R-:W-:Y:S01]  /*10e0*/  IMAD.SHL.U32 R97, R85, 0x4, RZ ;  /* 0x0000000455617824 */ /* 0x000fe200078e00ff */
[----:B------:R-:W-:Y:S01]  /*10f0*/  LOP3.LUT R18, R5, 0x70, RZ, 0x3c, !PT ;  /* 0x0000007005127812 */ /* 0x000fe200078e3cff */
[C---:B------:R-:W-:Y:S01]  /*1100*/  IMAD R93, R85.reuse, 0x3, RZ ;  /* 0x00000003555d7824 */ /* 0x040fe200078e02ff */
[----:B------:R-:W-:Y:S01]  /*1110*/  LOP3.LUT R19, R6, 0x20, RZ, 0x3c, !PT ;  /* 0x0000002006137812 */ /* 0x000fe200078e3cff */
[----:B------:R-:W-:Y:S01]  /*1120*/  IMAD.SHL.U32 R89, R85, 0x2, RZ ;  /* 0x0000000255597824 */ /* 0x000fe200078e00ff */
[----:B------:R-:W-:Y:S01]  /*1130*/  UIADD3.64 UR10, UR4, -UR10, URZ ;  /* 0x8000000a040a7297 */ /* 0x000fe2000fffe03f */
[----:B------:R-:W-:Y:S01]  /*1140*/  IMAD.SHL.U32 R9, R12, 0x20, RZ ;  /* 0x000000200c097824 */ /* 0x000fe200078e00ff */
[----:B------:R-:W-:Y:S01]  /*1150*/  LOP3.LUT R12, R5, 0x10, RZ, 0x3c, !PT ;  /* 0x00000010050c7812 */ /* 0x000fe200078e3cff */
[----:B------:R-:W-:Y:S01]  /*1160*/  IMAD.SHL.U32 R10, R85, 0x20, RZ ;  /* 0x00000020550a7824 */ /* 0x000fe200078e00ff */
[----:B------:R-:W-:Y:S01]  /*1170*/  UIADD3.64 UR20, UR8, 0x100, URZ ;  /* 0x0000010008147897 */ /* 0x000fe2000fffe03f */
[----:B------:R-:W-:Y:S01]  /*1180*/  IMAD.WIDE R154, R157, 0x2, R150 ;  /* 0x000000029d9a7825 */ /* 0x000fe200078e0296 */
[----:B------:R-:W-:-:S02]  /*1190*/  UIADD3.64 UR24, UR8, 0x180, URZ ;  /* 0x0000018008187897 */ /* 0x000fc4000fffe03f */
[----:B------:R-:W-:Y:S01]  /*11a0*/  UIADD3.64 UR28, UR8, 0x200, URZ ;  /* 0x00000200081c7897 */ /* 0x000fe2000fffe03f */
[--C-:B------:R-:W-:Y:S01]  /*11b0*/  IMAD.WIDE R158, R161, 0x2, R150.reuse ;  /* 0x00000002a19e7825 */ /* 0x100fe200078e0296 */
[----:B------:R-:W-:Y:S02]  /*11c0*/  UIADD3.64 UR32, UR8, 0x280, URZ ;  /* 0x0000028008207897 */ /* 0x000fe4000fffe03f */
[----:B------:R-:W-:Y:S01]  /*11d0*/  UIADD3.64 UR36, UR8, 0x300, URZ ;  /* 0x0000030008247897 */ /* 0x000fe2000fffe03f */
[----:B------:R-:W-:Y:S01]  /*11e0*/  IMAD.WIDE R162, R165, 0x2, R150 ;  /* 0x00000002a5a27825 */ /* 0x000fe200078e0296 */
[----:B------:R-:W-:-:S03]  /*11f0*/  UMOV UR7, 0x80000020 ;  /* 0x8000002000077882 */ /* 0x000fc60000000000 */
[----:B------:R-:W-:-:S04]  /*1200*/  IMAD.WIDE R166, R169, 0x2, R150 ;  /* 0x00000002a9a67825 */ /* 0x000fc800078e0296 */
        /* <DEDUP_REMOVED lines=58> */
[----:B------:R-:W-:Y:S02]  /*15b0*/  IMAD.U32 R82, RZ, RZ, UR16 ;  /* 0x00000010ff527e24 */ /* 0x000fe4000f8e00ff */
[----:B------:R-:W-:Y:S01]  /*15c0*/  IMAD.U32 R83, RZ, RZ, UR17 ;  /* 0x00000011ff537e24 */ /* 0x000fe2000f8e00ff */
[----:B------:R-:W-:Y:S01]  /*15d0*/  UIADD3.64 UR16, UR8, 0x80, URZ ;  /* 0x0000008008107897 */ /* 0x000fe2000fffe03f */
[----:B------:R-:W-:Y:S02]  /*15e0*/  IMAD R20, R20, UR6, RZ ;  /* 0x0000000614147c24 */ /* 0x000fe4000f8e02ff */
[----:B------:R-:W-:Y:S02]  /*15f0*/  IMAD R21, R21, UR6, RZ ;  /* 0x0000000615157c24 */ /* 0x000fe4000f8e02ff */
[----:B------:R-:W-:Y:S02]  /*1600*/  IMAD R22, R22, UR6, RZ ;  /* 0x0000000616167c24 */ /* 0x000fe4000f8e02ff */
[----:B------:R-:W-:Y:S01]  /*1610*/  IMAD R23, R23, UR6, RZ ;  /* 0x0000000617177c24 */ /* 0x000fe2000f8e02ff */
[----:B------:R-:W-:-:S06]  /*1620*/  UMOV UR6, UR4 ;  /* 0x0000000400067c82 */ /* 0x000fcc0008000000 */
.L_x_1:
[----:B------:R-:W-:Y:S02]  /*1630*/  ISETP.GT.AND P2, PT, R8, RZ, PT ;  /* 0x000000ff0800720c */ /* 0x000fe40003f44270 */
[-C--:B------:R-:W-:Y:S02]  /*1640*/  IADD3 R56, P1, R152, R82.reuse, RZ ;  /* 0x0000005298387210 */ /* 0x080fe40007f3e0ff */
[----:B------:R-:W-:Y:S02]  /*1650*/  IADD3 R58, P0, R150, R82, RZ ;  /* 0x00000052963a7210 */ /* 0x000fe40007f1e0ff */
[----:B------:R-:W-:Y:S01]  /*1660*/  PRMT R64, RZ, 0x7610, R64 ;  /* 0x00007610ff407816 */ /* 0x000fe20000000040 */
[--C-:B------:R-:W-:Y:S01]  /*1670*/  IMAD.X R57, R153, 0x1, R83.reuse, P1 ;  /* 0x0000000199397824 */ /* 0x100fe200008e0653 */
[----:B------:R-:W-:Y:S01]  /*1680*/  PRMT R252, RZ, 0x7610, R252 ;  /* 0x00007610fffc7816 */ /* 0x000fe200000000fc */
[----:B------:R-:W-:Y:S01]  /*1690*/  IMAD.X R59, R151, 0x1, R83, P0 ;  /* 0x00000001973b7824 */ /* 0x000fe200000e0653 */
[----:B------:R-:W-:-:S02]  /*16a0*/  ISETP.GT.AND P3, PT, R8, 0x1, PT ;  /* 0x000000010800780c */ /* 0x000fc40003f64270 */
[-C--:B------:R-:W-:Y:S01]  /*16b0*/  IADD3 R60, P1, R84, R82.reuse, RZ ;  /* 0x00000052543c7210 */ /* 0x080fe20007f3e0ff */
[----:B------:R0:W2:Y:S01]  /*16c0*/  @P2 LDG.E.U16 R64, desc[UR14][R56.64] ;  /* 0x0000000e38402981 */ /* 0x0000a2000c1e1500 */
[----:B------:R-:W-:-:S03]  /*16d0*/  IADD3 R62, P0, R86, R82, RZ ;  /* 0x00000052563e7210 */ /* 0x000fc60007f1e0ff */
[----:B------:R1:W3:Y:S01]  /*16e0*/  @P2 LDG.E.U16 R252, desc[UR14][R58.64] ;  /* 0x0000000e3afc2981 */ /* 0x0002e2000c1e1500 */
[----:B------:R-:W-:Y:S01]  /*16f0*/  ISETP.GT.AND P2, PT, R8, 0x2, PT ;  /* 0x000000020800780c */ /* 0x000fe20003f44270 */
[--C-:B------:R-:W-:Y:S01]  /*1700*/  IMAD.X R61, R85, 0x1, R83.reuse, P1 ;  /* 0x00000001553d7824 */ /* 0x100fe200008e0653 */
[-C--:B------:R-:W-:Y:S01]  /*1710*/  IADD3 R66, P1, R88, R82.reuse, RZ ;  /* 0x0000005258427210 */ /* 0x080fe20007f3e0ff */
[----:B------:R-:W-:Y:S01]  /*1720*/  IMAD.X R63, R87, 0x1, R83, P0 ;  /* 0x00000001573f7824 */ /* 0x000fe200000e0653 */
[----:B------:R-:W-:Y:S02]  /*1730*/  PRMT R11, RZ, 0x7610, R11 ;  /* 0x00007610ff0b7816 */ /* 0x000fe4000000000b */
[-C--:B0-----:R-:W-:Y:S02]  /*1740*/  IADD3 R56, P0, R90, R82.reuse, RZ ;  /* 0x000000525a387210 */ /* 0x081fe40007f1e0ff */
[----:B------:R-:W-:Y:S01]  /*1750*/  PRMT R245, RZ, 0x7610, R245 ;  /* 0x00007610fff57816 */ /* 0x000fe200000000f5 */
[--C-:B------:R-:W-:Y:S01]  /*1760*/  IMAD.X R67, R89, 0x1, R83.reuse, P1 ;  /* 0x0000000159437824 */ /* 0x100fe200008e0653 */
[----:B------:R-:W-:Y:S01]  /*1770*/  PRMT R244, RZ, 0x7610, R244 ;  /* 0x00007610fff47816 */ /* 0x000fe200000000f4 */
[----:B------:R-:W-:Y:S01]  /*1780*/  IMAD.X R57, R91, 0x1, R83, P0 ;  /* 0x000000015b397824 */ /* 0x000fe200000e0653 */
[----:B------:R-:W-:Y:S01]  /*1790*/  PRMT R242, RZ, 0x7610, R242 ;  /* 0x00007610fff27816 */ /* 0x000fe200000000f2 */
[----:B------:R0:W4:Y:S01]  /*17a0*/  @P3 LDG.E.U16 R11, desc[UR14][R60.64] ;  /* 0x0000000e3c0b3981 */ /* 0x000122000c1e1500 */
[----:B-1----:R-:W-:-:S03]  /*17b0*/  IADD3 R58, P1, R92, R82, RZ ;  /* 0x000000525c3a7210 */ /* 0x002fc60007f3e0ff */
[----:B------:R1:W5:Y:S01]  /*17c0*/  @P3 LDG.E.U16 R245, desc[UR14][R62.64] ;  /* 0x0000000e3ef53981 */ /* 0x000362000c1e1500 */
[----:B------:R-:W-:-:S03]  /*17d0*/  ISETP.GT.AND P3, PT, R8, 0x3, PT ;  /* 0x000000030800780c */ /* 0x000fc60003f64270 */
[----:B------:R1:W5:Y:S01]  /*17e0*/  @P2 LDG.E.U16 R244, desc[UR14][R66.64] ;  /* 0x0000000e42f42981 */ /* 0x000362000c1e1500 */
[----:B0-----:R-:W-:-:S03]  /*17f0*/  IADD3 R60, P0, R94, R82, RZ ;  /* 0x000000525e3c7210 */ /* 0x001fc60007f1e0ff */
[----:B------:R0:W5:Y:S01]  /*1800*/  @P2 LDG.E.U16 R242, desc[UR14][R56.64] ;  /* 0x0000000e38f22981 */ /* 0x000162000c1e1500 */
[----:B------:R-:W-:Y:S01]  /*1810*/  ISETP.GT.AND P2, PT, R8, 0x4, PT ;  /* 0x000000040800780c */ /* 0x000fe20003f44270 */
[--C-:B------:R-:W-:Y:S01]  /*1820*/  IMAD.X R59, R93, 0x1, R83.reuse, P1 ;  /* 0x000000015d3b7824 */ /* 0x100fe200008e0653 */
[-C--:B-1----:R-:W-:Y:S01]  /*1830*/  IADD3 R62, P1, R96, R82.reuse, RZ ;  /* 0x00000052603e7210 */ /* 0x082fe20007f3e0ff */
[----:B------:R-:W-:Y:S01]  /*1840*/  IMAD.X R61, R95, 0x1, R83, P0 ;  /* 0x000000015f3d7824 */ /* 0x000fe200000e0653 */
[----:B------:R-:W-:Y:S02]  /*1850*/  PRMT R231, RZ, 0x7610, R231 ;  /* 0x00007610ffe77816 */ /* 0x000fe400000000e7 */
[-C--:B------:R-:W-:Y:S01]  /*1860*/  IADD3 R66, P0, R98, R82.reuse, RZ ;  /* 0x0000005262427210 */ /* 0x080fe20007f1e0ff */
[--C-:B------:R-:W-:Y:S01]  /*1870*/  IMAD.X R63, R97, 0x1, R83.reuse, P1 ;  /* 0x00000001613f7824 */ /* 0x100fe200008e0653 */
[----:B------:R-:W-:Y:S02]  /*1880*/  PRMT R228, RZ, 0x7610, R228 ;  /* 0x00007610ffe47816 */ /* 0x000fe400000000e4 */
[----:B------:R-:W-:Y:S01]  /*1890*/  PRMT R226, RZ, 0x7610, R226 ;  /* 0x00007610ffe27816 */ /* 0x000fe200000000e2 */
[----:B------:R-:W-:Y:S01]  /*18a0*/  IMAD.X R67, R99, 0x1, R83, P0 ;  /* 0x0000000163437824 */ /* 0x000fe200000e0653 */
[----:B------:R-:W-:Y:S01]  /*18b0*/  PRMT R229, RZ, 0x7610, R229 ;  /* 0x00007610ffe57816 */ /* 0x000fe200000000e5 */
[----:B------:R1:W5:Y:S01]  /*18c0*/  @P3 LDG.E.U16 R231, desc[UR14][R58.64] ;  /* 0x0000000e3ae73981 */ /* 0x000362000c1e1500 */
[----:B0-----:R-:W-:-:S03]  /*18d0*/  IADD3 R56, P1, R100, R82, RZ ;  /* 0x0000005264387210 */ /* 0x001fc60007f3e0ff */
[----:B------:R-:W5:Y:S04]  /*18e0*/  @P2 LDG.E.U16 R228, desc[UR14][R62.64] ;  /* 0x0000000e3ee42981 */ /* 0x000f68000c1e1500 */
[----:B------:R-:W5:Y:S01]  /*18f0*/  @P2 LDG.E.U16 R226, desc[UR14][R66.64] ;  /* 0x0000000e42e22981 */ /* 0x000f62000c1e1500 */
[-C--:B-1----:R-:W-:Y:S02]  /*1900*/  IADD3 R58, P0, R102, R82.reuse, RZ ;  /* 0x00000052663a7210 */ /* 0x082fe40007f1e0ff */
[C---:B------:R-:W-:Y:S01]  /*1910*/  ISETP.GT.AND P2, PT, R8.reuse, 0x6, PT ;  /* 0x000000060800780c */ /* 0x040fe20003f44270 */
[----:B------:R0:W5:Y:S01]  /*1920*/  @P3 LDG.E.U16 R229, desc[UR14][R60.64] ;  /* 0x0000000e3ce53981 */ /* 0x000162000c1e1500 */
[--C-:B------:R-:W-:Y:S01]  /*1930*/  IMAD.X R57, R101, 0x1, R83.reuse, P1 ;  /* 0x0000000165397824 */ /* 0x100fe200008e0653 */
[----:B------:R-:W-:Y:S01]  /*1940*/  ISETP.GT.AND P3, PT, R8, 0x5, PT ;  /* 0x000000050800780c */ /* 0x000fe20003f64270 */
[----:B------:R-:W-:Y:S01]  /*1950*/  IMAD.X R59, R103, 0x1, R83, P0 ;  /* 0x00000001673b7824 */ /* 0x000fe200000e0653 */
[----:B------:R-:W-:-:S02]  /*1960*/  IADD3 R68, P0, R106, R82, RZ ;  /* 0x000000526a447210 */ /* 0x000fc40007f1e0ff */
[----:B------:R-:W-:Y:S02]  /*1970*/  PRMT R80, RZ, 0x7610, R80 ;  /* 0x00007610ff507816 */ /* 0x000fe40000000050 */
[----:B0-----:R-:W-:Y:S01]  /*1980*/  IADD3 R60, P1, R104, R82, RZ ;  /* 0x00000052683c7210 */ /* 0x001fe20007f3e0ff */
[----:B------:R-:W-:Y:S01]  /*1990*/  IMAD.X R69, R107, 0x1, R83, P0 ;  /* 0x000000016b457824 */ /* 0x000fe200000e0653 */
[----:B------:R-:W-:-:S03]  /*19a0*/  PRMT R78, RZ, 0x7610, R78 ;  /* 0x00007610ff4e7816 */ /* 0x000fc6000000004e */
[----:B------:R-:W-:Y:S01]  /*19b0*/  IMAD.X R61, R105, 0x1, R83, P1 ;  /* 0x00000001693d7824 */ /* 0x000fe200008e0653 */
[----:B------:R-:W-:Y:S02]  /*19c0*/  PRMT R215, RZ, 0x7610, R215 ;  /* 0x00007610ffd77816 */ /* 0x000fe400000000d7 */
[----:B------:R-:W-:Y:S01]  /*19d0*/  PRMT R81, RZ, 0x7610, R81 ;  /* 0x00007610ff517816 */ /* 0x000fe20000000051 */
[----:B------:R-:W5:Y:S01]  /*19e0*/  @P2 LDG.E.U16 R78, desc[UR14][R68.64] ;  /* 0x0000000e444e2981 */ /* 0x000f62000c1e1500 */
[----:B------:R-:W-:-:S03]  /*19f0*/  IADD3 R70, P1, R108, R82, RZ ;  /* 0x000000526c467210 */ /* 0x000fc60007f3e0ff */
[----:B------:R0:W5:Y:S01]  /*1a00*/  @P2 LDG.E.U16 R80, desc[UR14][R60.64] ;  /* 0x0000000e3c502981 */ /* 0x000162000c1e1500 */
[----:B------:R-:W-:Y:S01]  /*1a10*/  ISETP.GT.AND P2, PT, R8, 0x8, PT ;  /* 0x000000080800780c */ /* 0x000fe20003f44270 */
[----:B------:R-:W-:Y:S01]  /*1a20*/  IMAD.X R71, R109, 0x1, R83, P1 ;  /* 0x000000016d477824 */ /* 0x000fe200008e0653 */
[-C--:B------:R-:W-:Y:S01]  /*1a30*/  IADD3 R72, P0, R110, R82.reuse, RZ ;  /* 0x000000526e487210 */ /* 0x080fe20007f1e0ff */
[----:B------:R1:W5:Y:S01]  /*1a40*/  @P3 LDG.E.U16 R215, desc[UR14][R56.64] ;  /* 0x0000000e38d73981 */ /* 0x000362000c1e1500 */
[----:B------:R-:W-:-:S03]  /*1a50*/  IADD3 R62, P1, R112, R82, RZ ;  /* 0x00000052703e7210 */ /* 0x000fc60007f3e0ff */
[----:B------:R1:W5:Y:S01]  /*1a60*/  @P3 LDG.E.U16 R81, desc[UR14][R58.64] ;  /* 0x0000000e3a513981 */ /* 0x000362000c1e1500 */
[----:B------:R-:W-:Y:S01]  /*1a70*/  ISETP.GT.AND P3, PT, R8, 0x7, PT ;  /* 0x000000070800780c */ /* 0x000fe20003f64270 */
[----:B------:R-:W-:Y:S01]  /*1a80*/  IMAD.X R73, R111, 0x1, R83, P0 ;  /* 0x000000016f497824 */ /* 0x000fe200000e0653 */
[----:B------:R-:W-:Y:S02]  /*1a90*/  PRMT R250, RZ, 0x7610, R250 ;  /* 0x00007610fffa7816 */ /* 0x000fe400000000fa */
[----:B------:R-:W-:Y:S02]  /*1aa0*/  IADD3.X R63, R113, R83, RZ, P1, !PT ;  /* 0x00000053713f7210 */ /* 0x000fe40000ffe4ff */
[----:B0-----:R-:W-:Y:S02]  /*1ab0*/  IADD3 R60, P0, R114, R82, RZ ;  /* 0x00000052723c7210 */ /* 0x001fe40007f1e0ff */
[----:B------:R-:W-:Y:S01]  /*1ac0*/  PRMT R67, RZ, 0x7610, R67 ;  /* 0x00007610ff437816 */ /* 0x000fe20000000043 */
[----:B------:R0:W4:Y:S01]  /*1ad0*/  @P2 LDG.E.U16 R250, desc[UR14][R62.64] ;  /* 0x0000000e3efa2981 */ /* 0x000122000c1e1500 */
[----:B------:R-:W-:Y:S01]  /*1ae0*/  PRMT R65, RZ, 0x7610, R65 ;  /* 0x00007610ff417816 */ /* 0x000fe20000000041 */
[----:B------:R-:W-:Y:S01]  /*1af0*/  IMAD.X R61, R115, 0x1, R83, P0 ;  /* 0x00000001733d7824 */ /* 0x000fe200000e0653 */
[----:B------:R-:W-:-:S02]  /*1b00*/  PRMT R248, RZ, 0x7610, R248 ;  /* 0x00007610fff87816 */ /* 0x000fc400000000f8 */
[----:B------:R-:W5:Y:S04]  /*1b10*/  @P3 LDG.E.U16 R67, desc[UR14][R70.64] ;  /* 0x0000000e46433981 */ /* 0x000f68000c1e1500 */
[----:B------:R-:W5:Y:S01]  /*1b20*/  @P3 LDG.E.U16 R65, desc[UR14][R72.64] ;  /* 0x0000000e48413981 */ /* 0x000f62000c1e1500 */
[----:B------:R-:W-:-:S03]  /*1b30*/  ISETP.GT.AND P3, PT, R8, 0x9, PT ;  /* 0x000000090800780c */ /* 0x000fc60003f64270 */
[----:B------:R-:W5:Y:S01]  /*1b40*/  @P2 LDG.E.U16 R248, desc[UR14][R60.64] ;  /* 0x0000000e3cf82981 */ /* 0x000f62000c1e1500 */
[-C--:B-1----:R-:W-:Y:S02]  /*1b50*/  IADD3 R56, P1, R116, R82.reuse, RZ ;  /* 0x0000005274387210 */ /* 0x082fe40007f3e0ff */
[-C--:B------:R-:W-:Y:S02]  /*1b60*/  IADD3 R58, P0, R118, R82.reuse, RZ ;  /* 0x00000052763a7210 */ /* 0x080fe40007f1e0ff */
[----:B------:R-:W-:Y:S01]  /*1b70*/  PRMT R243, RZ, 0x7610, R243 ;  /* 0x00007610fff37816 */ /* 0x000fe200000000f3 */
[----:B------:R-:W-:Y:S01]  /*1b80*/  IMAD.X R57, R117, 0x1, R83, P1 ;  /* 0x0000000175397824 */ /* 0x000fe200008e0653 */
[----:B------:R-:W-:Y:S01]  /*1b90*/  PRMT R241, RZ, 0x7610, R241 ;  /* 0x00007610fff17816 */ /* 0x000fe200000000f1 */
[----:B------:R-:W-:Y:S01]  /*1ba0*/  IMAD.X R59, R119, 0x1, R83, P0 ;  /* 0x00000001773b7824 */ /* 0x000fe200000e0653 */
[----:B------:R-:W-:Y:S02]  /*1bb0*/  ISETP.GT.AND P2, PT, R8, 0xa, PT ;  /* 0x0000000a0800780c */ /* 0x000fe40003f44270 */
[-C--:B0-----:R-:W-:Y:S01]  /*1bc0*/  IADD3 R62, P0, R122, R82.reuse, RZ ;  /* 0x000000527a3e7210 */ /* 0x081fe20007f1e0ff */
[----:B------:R0:W5:Y:S01]  /*1bd0*/  @P3 LDG.E.U16 R243, desc[UR14][R56.64] ;  /* 0x0000000e38f33981 */ /* 0x000162000c1e1500 */
[----:B------:R-:W-:-:S03]  /*1be0*/  IADD3 R68, P1, R120, R82, RZ ;  /* 0x0000005278447210 */ /* 0x000fc60007f3e0ff */
[----:B------:R1:W5:Y:S01]  /*1bf0*/  @P3 LDG.E.U16 R241, desc[UR14][R58.64] ;  /* 0x0000000e3af13981 */ /* 0x000362000c1e1500 */
[----:B------:R-:W-:Y:S01]  /*1c00*/  ISETP.GT.AND P3, PT, R8, 0xb, PT ;  /* 0x0000000b0800780c */ /* 0x000fe20003f64270 */
[--C-:B------:R-:W-:Y:S01]  /*1c10*/  IMAD.X R63, R123, 0x1, R83.reuse, P0 ;  /* 0x000000017b3f7824 */ /* 0x100fe200000e0653 */
[----:B------:R-:W-:Y:S01]  /*1c20*/  PRMT R240, RZ, 0x7610, R240 ;  /* 0x00007610fff07816 */ /* 0x000fe200000000f0 */
[----:B------:R-:W-:Y:S01]  /*1c30*/  IMAD.X R69, R121, 0x1, R83, P1 ;  /* 0x0000000179457824 */ /* 0x000fe200008e0653 */
[----:B------:R-:W-:Y:S02]  /*1c40*/  PRMT R238, RZ, 0x7610, R238 ;  /* 0x00007610ffee7816 */ /* 0x000fe400000000ee */
[-C--:B0-----:R-:W-:Y:S02]  /*1c50*/  IADD3 R56, P0, R126, R82.reuse, RZ ;  /* 0x000000527e387210 */ /* 0x081fe40007f1e0ff */
[----:B------:R-:W-:Y:S01]  /*1c60*/  IADD3 R60, P1, R124, R82, RZ ;  /* 0x000000527c3c7210 */ /* 0x000fe20007f3e0ff */
[----:B------:R0:W5:Y:S01]  /*1c70*/  @P2 LDG.E.U16 R240, desc[UR14][R68.64] ;  /* 0x0000000e44f02981 */ /* 0x000162000c1e1500 */
[----:B------:R-:W-:Y:S01]  /*1c80*/  PRMT R227, RZ, 0x7610, R227 ;  /* 0x00007610ffe37816 */ /* 0x000fe200000000e3 */
[----:B------:R-:W-:-:S02]  /*1c90*/  IMAD.X R57, R127, 0x1, R83, P0 ;  /* 0x000000017f397824 */ /* 0x000fc400000e0653 */
[----:B------:R0:W5:Y:S01]  /*1ca0*/  @P2 LDG.E.U16 R238, desc[UR14][R62.64] ;  /* 0x0000000e3eee2981 */ /* 0x000162000c1e1500 */
[----:B------:R-:W-:Y:S01]  /*1cb0*/  IMAD.X R61, R125, 0x1, R83, P1 ;  /* 0x000000017d3d7824 */ /* 0x000fe200008e0653 */
[----:B------:R-:W-:Y:S02]  /*1cc0*/  ISETP.GT.AND P2, PT, R8, 0xc, PT ;  /* 0x0000000c0800780c */ /* 0x000fe40003f44270 */
[-C--:B-1----:R-:W-:Y:S02]  /*1cd0*/  IADD3 R58, P1, R128, R82.reuse, RZ ;  /* 0x00000052803a7210 */ /* 0x082fe40007f3e0ff */
[----:B0-----:R-:W-:Y:S01]  /*1ce0*/  IADD3 R68, P0, R130, R82, RZ ;  /* 0x0000005282447210 */ /* 0x001fe20007f1e0ff */
[----:B------:R0:W5:Y:S01]  /*1cf0*/  @P3 LDG.E.U16 R227, desc[UR14][R60.64] ;  /* 0x0000000e3ce33981 */ /* 0x000162000c1e1500 */
[----:B------:R-:W-:Y:S01]  /*1d00*/  PRMT R225, RZ, 0x7610, R225 ;  /* 0x00007610ffe17816 */ /* 0x000fe200000000e1 */
[--C-:B------:R-:W-:Y:S02]  /*1d10*/  IMAD.X R59, R129, 0x1, R83.reuse, P1 ;  /* 0x00000001813b7824 */ /* 0x100fe400008e0653 */
[----:B------:R-:W-:Y:S01]  /*1d20*/  IMAD.X R69, R131, 0x1, R83, P0 ;  /* 0x0000000183457824 */ /* 0x000fe200000e0653 */
[----:B------:R-:W-:-:S02]  /*1d30*/  PRMT R224, RZ, 0x7610, R224 ;  /* 0x00007610ffe07816 */ /* 0x000fc400000000e0 */
[-C--:B------:R-:W-:Y:S01]  /*1d40*/  IADD3 R62, P1, R132, R82.reuse, RZ ;  /* 0x00000052843e7210 */ /* 0x080fe20007f3e0ff */
[----:B------:R1:W5:Y:S01]  /*1d50*/  @P3 LDG.E.U16 R225, desc[UR14][R56.64] ;  /* 0x0000000e38e13981 */ /* 0x000362000c1e1500 */
[-C--:B0-----:R-:W-:Y:S02]  /*1d60*/  IADD3 R60, P0, R134, R82.reuse, RZ ;  /* 0x00000052863c7210 */ /* 0x081fe40007f1e0ff */
[C---:B------:R-:W-:Y:S01]  /*1d70*/  ISETP.GT.AND P3, PT, R8.reuse, 0xd, PT ;  /* 0x0000000d0800780c */ /* 0x040fe20003f64270 */
[----:B------:R0:W5:Y:S01]  /*1d80*/  @P2 LDG.E.U16 R224, desc[UR14][R58.64] ;  /* 0x0000000e3ae02981 */ /* 0x000162000c1e1500 */
[----:B------:R-:W-:Y:S01]  /*1d90*/  ISETP.GT.AND P4, PT, R8, 0xe, PT ;  /* 0x0000000e0800780c */ /* 0x000fe20003f84270 */
[--C-:B------:R-:W-:Y:S01]  /*1da0*/  IMAD.X R61, R135, 0x1, R83.reuse, P0 ;  /* 0x00000001873d7824 */ /* 0x100fe200000e0653 */
[----:B------:R-:W-:Y:S01]  /*1db0*/  PRMT R222, RZ, 0x7610, R222 ;  /* 0x00007610ffde7816 */ /* 0x000fe200000000de */
[----:B------:R-:W-:Y:S01]  /*1dc0*/  IMAD.X R63, R133, 0x1, R83, P1 ;  /* 0x00000001853f7824 */ /* 0x000fe200008e0653 */
[----:B-1----:R-:W-:-:S02]  /*1dd0*/  IADD3 R56, P0, R136, R82, RZ ;  /* 0x0000005288387210 */ /* 0x002fc40007f1e0ff */
[----:B------:R-:W-:Y:S02]  /*1de0*/  PRMT R79, RZ, 0x7610, R79 ;  /* 0x00007610ff4f7816 */ /* 0x000fe4000000004f */
[----:B------:R-:W-:Y:S01]  /*1df0*/  PRMT R77, RZ, 0x7610, R77 ;  /* 0x00007610ff4d7816 */ /* 0x000fe2000000004d */
[----:B------:R1:W5:Y:S01]  /*1e00*/  @P2 LDG.E.U16 R222, desc[UR14][R68.64] ;  /* 0x0000000e44de2981 */ /* 0x000362000c1e1500 */
[-C--:B0-----:R-:W-:Y:S01]  /*1e10*/  IADD3 R58, P1, R138, R82.reuse, RZ ;  /* 0x000000528a3a7210 */ /* 0x081fe20007f3e0ff */
[--C-:B------:R-:W-:Y:S01]  /*1e20*/  IMAD.X R57, R137, 0x1, R83.reuse, P0 ;  /* 0x0000000189397824 */ /* 0x100fe200000e0653 */
[----:B------:R-:W-:Y:S01]  /*1e30*/  ISETP.GT.AND P0, PT, R8, 0xf, PT ;  /* 0x0000000f0800780c */ /* 0x000fe20003f04270 */
[----:B------:R0:W5:Y:S01]  /*1e40*/  @P3 LDG.E.U16 R79, desc[UR14][R62.64] ;  /* 0x0000000e3e4f3981 */ /* 0x000162000c1e1500 */
[----:B------:R-:W-:Y:S01]  /*1e50*/  PRMT R76, RZ, 0x7610, R76 ;  /* 0x00007610ff4c7816 */ /* 0x000fe2000000004c */
[----:B------:R-:W-:Y:S01]  /*1e60*/  IMAD.X R59, R139, 0x1, R83, P1 ;  /* 0x000000018b3b7824 */ /* 0x000fe200008e0653 */
[-C--:B------:R-:W-:Y:S01]  /*1e70*/  IADD3 R70, P2, R140, R82.reuse, RZ ;  /* 0x000000528c467210 */ /* 0x080fe20007f5e0ff */
[----:B------:R0:W5:Y:S01]  /*1e80*/  @P3 LDG.E.U16 R77, desc[UR14][R60.64] ;  /* 0x0000000e3c4d3981 */ /* 0x000162000c1e1500 */
[----:B-1----:R-:W-:-:S03]  /*1e90*/  IADD3 R68, P1, R142, R82, RZ ;  /* 0x000000528e447210 */ /* 0x002fc60007f3e0ff */
[----:B------:R1:W5:Y:S01]  /*1ea0*/  @P4 LDG.E.U16 R76, desc[UR14][R56.64] ;  /* 0x0000000e384c4981 */ /* 0x000362000c1e1500 */
[----:B------:R-:W-:Y:S01]  /*1eb0*/  IMAD.X R71, R141, 0x1, R83, P2 ;  /* 0x000000018d477824 */ /* 0x000fe200010e0653 */
[----:B0-----:R-:W-:Y:S01]  /*1ec0*/  PRMT R63, RZ, 0x7610, R63 ;  /* 0x00007610ff3f7816 */ /* 0x001fe2000000003f */
[----:B------:R-:W-:Y:S01]  /*1ed0*/  IMAD.X R69, R143, 0x1, R83, P1 ;  /* 0x000000018f457824 */ /* 0x000fe200008e0653 */
[-C--:B------:R-:W-:Y:S02]  /*1ee0*/  IADD3 R72, P2, R144, R82.reuse, RZ ;  /* 0x0000005290487210 */ /* 0x080fe40007f5e0ff */
[----:B------:R-:W-:Y:S02]  /*1ef0*/  PRMT R61, RZ, 0x7610, R61 ;  /* 0x00007610ff3d7816 */ /* 0x000fe4000000003d */
[----:B------:R-:W-:Y:S01]  /*1f00*/  PRMT R74, RZ, 0x7610, R74 ;  /* 0x00007610ff4a7816 */ /* 0x000fe2000000004a */
[----:B------:R0:W5:Y:S01]  /*1f10*/  @P0 LDG.E.U16 R63, desc[UR14][R70.64] ;  /* 0x0000000e463f0981 */ /* 0x000162000c1e1500 */
[----:B-1----:R-:W-:-:S02]  /*1f20*/  IADD3 R56, P1, R146, R82, RZ ;  /* 0x0000005292387210 */ /* 0x002fc40007f3e0ff */
[C---:B------:R-:W-:Y:S01]  /*1f30*/  ISETP.GT.AND P3, PT, R8.reuse, 0x10, PT ;  /* 0x000000100800780c */ /* 0x040fe20003f64270 */
[----:B------:R1:W5:Y:S01]  /*1f40*/  @P0 LDG.E.U16 R61, desc[UR14][R68.64] ;  /* 0x0000000e443d0981 */ /* 0x000362000c1e1500 */
[--C-:B------:R-:W-:Y:S01]  /*1f50*/  IMAD.X R73, R145, 0x1, R83.reuse, P2 ;  /* 0x0000000191497824 */ /* 0x100fe200010e0653 */
[----:B------:R-:W-:Y:S01]  /*1f60*/  ISETP.GT.AND P2, PT, R8, 0x11, PT ;  /* 0x000000110800780c */ /* 0x000fe20003f44270 */
[--C-:B------:R-:W-:Y:S01]  /*1f70*/  IMAD.X R57, R147, 0x1, R83.reuse, P1 ;  /* 0x0000000193397824 */ /* 0x100fe200008e0653 */
[-C--:B------:R-:W-:Y:S01]  /*1f80*/  IADD3 RZ, P1, R148, R82.reuse, RZ ;  /* 0x0000005294ff7210 */ /* 0x080fe20007f3e0ff */
[----:B------:R1:W5:Y:S01]  /*1f90*/  @P4 LDG.E.U16 R74, desc[UR14][R58.64] ;  /* 0x0000000e3a4a4981 */ /* 0x000362000c1e1500 */
[-C--:B------:R-:W-:Y:S02]  /*1fa0*/  IADD3 RZ, P0, R210, R82.reuse, RZ ;  /* 0x00000052d2ff7210 */ /* 0x080fe40007f1e0ff */
[----:B------:R-:W-:Y:S01]  /*1fb0*/  ISETP.GT.AND P4, PT, R8, 0x12, PT ;  /* 0x000000120800780c */ /* 0x000fe20003f84270 */
[--C-:B0-----:R-:W-:Y:S01]  /*1fc0*/  IMAD.X R71, R149, 0x1, R83.reuse, P1 ;  /* 0x0000000195477824 */ /* 0x101fe200008e0653 */
[----:B------:R-:W-:Y:S01]  /*1fd0*/  PRMT R62, RZ, 0x7610, R62 ;  /* 0x00007610ff3e7816 */ /* 0x000fe2000000003e */
[----:B-1----:R-:W-:Y:S01]  /*1fe0*/  IMAD.X R69, R211, 0x1, R83, P0 ;  /* 0x00000001d3457824 */ /* 0x002fe200000e0653 */
[----:B------:R-:W-:-:S02]  /*1ff0*/  IADD3 RZ, P1, R208, R82, RZ ;  /* 0x00000052d0ff7210 */ /* 0x000fc40007f3e0ff */
[----:B------:R-:W-:Y:S01]  /*2000*/  PRMT R58, RZ, 0x7610, R58 ;  /* 0x00007610ff3a7816 */ /* 0x000fe2000000003a */
[--C-:B------:R-:W-:Y:S01]  /*2010*/  IMAD.IADD R70, R148, 0x1, R82.reuse ;  /* 0x0000000194467824 */ /* 0x100fe200078e0252 */
[----:B------:R-:W-:Y:S01]  /*2020*/  IADD3 RZ, P0, R206, R82, RZ ;  /* 0x00000052ceff7210 */ /* 0x000fe20007f1e0ff */
[----:B------:R-:W-:Y:S01]  /*2030*/  IMAD.IADD R68, R210, 0x1, R82 ;  /* 0x00000001d2447824 */ /* 0x000fe200078e0252 */
[----:B------:R-:W-:Y:S01]  /*2040*/  PRMT R239, RZ, 0x7610, R239 ;  /* 0x00007610ffef7816 */ /* 0x000fe200000000ef */
[----:B------:R0:W5:Y:S01]  /*2050*/  @P3 LDG.E.U16 R62, desc[UR14][R72.64] ;  /* 0x0000000e483e3981 */ /* 0x000162000c1e1500 */
[----:B------:R-:W-:Y:S02]  /*2060*/  PRMT R237, RZ, 0x7610, R237 ;  /* 0x00007610ffed7816 */ /* 0x000fe400000000ed */
[----:B------:R-:W-:Y:S01]  /*2070*/  PRMT R236, RZ, 0x7610, R236 ;  /* 0x00007610ffec7816 */ /* 0x000fe200000000ec */
[----:B------:R1:W5:Y:S01]  /*2080*/  @P3 LDG.E.U16 R58, desc[UR14][R56.64] ;  /* 0x0000000e383a3981 */ /* 0x000362000c1e1500 */
[----:B------:R-:W-:-:S03]  /*2090*/  PRMT R234, RZ, 0x7610, R234 ;  /* 0x00007610ffea7816 */ /* 0x000fc600000000ea */
[----:B------:R-:W5:Y:S01]  /*20a0*/  @P2 LDG.E.U16 R239, desc[UR14][R70.64] ;  /* 0x0000000e46ef2981 */ /* 0x000f62000c1e1500 */
[--C-:B0-----:R-:W-:Y:S02]  /*20b0*/  IMAD.IADD R72, R208, 0x1, R82.reuse ;  /* 0x00000001d0487824 */ /* 0x101fe400078e0252 */
[--C-:B------:R-:W-:Y:S01]  /*20c0*/  IMAD.X R73, R209, 0x1, R83.reuse, P1 ;  /* 0x00000001d1497824 */ /* 0x100fe200008e0653 */
[----:B------:R0:W5:Y:S01]  /*20d0*/  @P2 LDG.E.U16 R237, desc[UR14][R68.64] ;  /* 0x0000000e44ed2981 */ /* 0x000162000c1e1500 */
[----:B-1----:R-:W-:Y:S02]  /*20e0*/  IMAD.IADD R56, R206, 0x1, R82 ;  /* 0x00000001ce387824 */ /* 0x002fe400078e0252 */
[----:B------:R-:W-:Y:S01]  /*20f0*/  IMAD.X R57, R207, 0x1, R83, P0 ;  /* 0x00000001cf397824 */ /* 0x000fe200000e0653 */
[----:B------:R-:W-:Y:S01]  /*2100*/  ISETP.GT.AND P2, PT, R8, 0x13, PT ;  /* 0x000000130800780c */ /* 0x000fe20003f44270 */
[----:B------:R1:W5:Y:S01]  /*2110*/  @P4 LDG.E.U16 R236, desc[UR14][R72.64] ;  /* 0x0000000e48ec4981 */ /* 0x000362000c1e1500 */
[----:B------:R-:W-:-:S02]  /*2120*/  IADD3 RZ, P1, R184, R82, RZ ;  /* 0x00000052b8ff7210 */ /* 0x000fc40007f3e0ff */
[-C--:B------:R-:W-:Y:S01]  /*2130*/  IADD3 RZ, P3, R204, R82.reuse, RZ ;  /* 0x00000052ccff7210 */ /* 0x080fe20007f7e0ff */
[----:B------:R1:W5:Y:S01]  /*2140*/  @P4 LDG.E.U16 R234, desc[UR14][R56.64] ;  /* 0x0000000e38ea4981 */ /* 0x000362000c1e1500 */
[-C--:B------:R-:W-:Y:S01]  /*2150*/  IADD3 RZ, P4, R202, R82.reuse, RZ ;  /* 0x00000052caff7210 */ /* 0x080fe20007f9e0ff */
[----:B0-----:R-:W-:Y:S01]  /*2160*/  IMAD.X R69, R185, 0x1, R83, P1 ;  /* 0x00000001b9457824 */ /* 0x001fe200008e0653 */
[----:B------:R-:W-:Y:S01]  /*2170*/  ISETP.GT.AND P1, PT, R8, 0x14, PT ;  /* 0x000000140800780c */ /* 0x000fe20003f24270 */
[--C-:B------:R-:W-:Y:S01]  /*2180*/  IMAD.IADD R70, R204, 0x1, R82.reuse ;  /* 0x00000001cc467824 */ /* 0x100fe200078e0252 */
[----:B------:R-:W-:Y:S01]  /*2190*/  PRMT R223, RZ, 0x7610, R223 ;  /* 0x00007610ffdf7816 */ /* 0x000fe200000000df */
[--C-:B------:R-:W-:Y:S01]  /*21a0*/  IMAD.X R71, R205, 0x1, R83.reuse, P3 ;  /* 0x00000001cd477824 */ /* 0x100fe200018e0653 */
[-C--:B------:R-:W-:Y:S01]  /*21b0*/  IADD3 RZ, P3, R200, R82.reuse, RZ ;  /* 0x00000052c8ff7210 */ /* 0x080fe20007f7e0ff */
[--C-:B-1----:R-:W-:Y:S01]  /*21c0*/  IMAD.X R73, R203, 0x1, R83.reuse, P4 ;  /* 0x00000001cb497824 */ /* 0x102fe200020e0653 */
[----:B------:R-:W-:Y:S01]  /*21d0*/  IADD3 RZ, P4, R198, R82, RZ ;  /* 0x00000052c6ff7210 */ /* 0x000fe20007f9e0ff */
[----:B------:R-:W-:Y:S01]  /*21e0*/  IMAD.IADD R56, R200, 0x1, R82 ;  /* 0x00000001c8387824 */ /* 0x000fe200078e0252 */
[----:B------:R0:W5:Y:S01]  /*21f0*/  @P2 LDG.E.U16 R223, desc[UR14][R70.64] ;  /* 0x0000000e46df2981 */ /* 0x000162000c1e1500 */
[----:B------:R-:W-:Y:S01]  /*2200*/  PRMT R220, RZ, 0x7610, R220 ;  /* 0x00007610ffdc7816 */ /* 0x000fe200000000dc */
[----:B------:R-:W-:Y:S01]  /*2210*/  IMAD.X R57, R201, 0x1, R83, P3 ;  /* 0x00000001c9397824 */ /* 0x000fe200018e0653 */
[----:B------:R-:W-:Y:S01]  /*2220*/  PRMT R218, RZ, 0x7610, R218 ;  /* 0x00007610ffda7816 */ /* 0x000fe200000000da */
[----:B------:R-:W-:Y:S01]  /*2230*/  IMAD.IADD R72, R202, 0x1, R82 ;  /* 0x00000001ca487824 */ /* 0x000fe200078e0252 */
[----:B------:R-:W-:-:S02]  /*2240*/  PRMT R221, RZ, 0x7610, R221 ;  /* 0x00007610ffdd7816 */ /* 0x000fc400000000dd */
[----:B------:R-:W-:Y:S01]  /*2250*/  ISETP.GT.AND P0, PT, R8, 0x18, PT ;  /* 0x000000180800780c */ /* 0x000fe20003f04270 */
[----:B------:R1:W5:Y:S01]  /*2260*/  @P1 LDG.E.U16 R220, desc[UR14][R56.64] ;  /* 0x0000000e38dc1981 */ /* 0x000362000c1e1500 */
[----:B0-----:R-:W-:Y:S02]  /*2270*/  IMAD.IADD R70, R198, 0x1, R82 ;  /* 0x00000001c6467824 */ /* 0x001fe400078e0252 */
[----:B------:R-:W-:Y:S01]  /*2280*/  IMAD.X R71, R199, 0x1, R83, P4 ;  /* 0x00000001c7477824 */ /* 0x000fe200020e0653 */
[----:B------:R-:W5:Y:S01]  /*2290*/  @P2 LDG.E.U16 R221, desc[UR14][R72.64] ;  /* 0x0000000e48dd2981 */ /* 0x000f62000c1e1500 */
[----:B------:R-:W-:-:S03]  /*22a0*/  ISETP.GT.AND P2, PT, R8, 0x15, PT ;  /* 0x000000150800780c */ /* 0x000fc60003f44270 */
[----:B------:R-:W5:Y:S01]  /*22b0*/  @P1 LDG.E.U16 R218, desc[UR14][R70.64] ;  /* 0x0000000e46da1981 */ /* 0x000f62000c1e1500 */
[-C--:B------:R-:W-:Y:S01]  /*22c0*/  IADD3 RZ, P1, R194, R82.reuse, RZ ;  /* 0x00000052c2ff7210 */ /* 0x080fe20007f3e0ff */
[----:B------:R-:W-:Y:S01]  /*22d0*/  IMAD.IADD R68, R184, 0x1, R82 ;  /* 0x00000001b8447824 */ /* 0x000fe200078e0252 */
[----:B------:R-:W-:Y:S02]  /*22e0*/  PRMT R60, RZ, 0x7610, R60 ;  /* 0x00007610ff3c7816 */ /* 0x000fe4000000003c */
[----:B------:R-:W-:Y:S02]  /*22f0*/  IADD3.X R213, R195, R83, RZ, P1, !PT ;  /* 0x00000053c3d57210 */ /* 0x000fe40000ffe4ff */
[-C--:B------:R-:W-:Y:S02]  /*2300*/  IADD3 RZ, P3, R196, R82.reuse, RZ ;  /* 0x00000052c4ff7210 */ /* 0x080fe40007f7e0ff */
[----:B------:R-:W-:Y:S01]  /*2310*/  IADD3 RZ, P1, R192, R82, RZ ;  /* 0x00000052c0ff7210 */ /* 0x000fe20007f3e0ff */
[----:B------:R0:W5:Y:S01]  /*2320*/  @P0 LDG.E.U16 R60, desc[UR14][R68.64] ;  /* 0x0000000e443c0981 */ /* 0x000162000c1e1500 */
[----:B------:R-:W-:-:S03]  /*2330*/  PRMT R75, RZ, 0x7610, R75 ;  /* 0x00007610ff4b7816 */ /* 0x000fc6000000004b */
[--C-:B-1----:R-:W-:Y:S01]  /*2340*/  IMAD.X R57, R193, 0x1, R83.reuse, P1 ;  /* 0x00000001c1397824 */ /* 0x102fe200008e0653 */
[----:B------:R-:W-:Y:S01]  /*2350*/  IADD3 RZ, P1, R190, R82, RZ ;  /* 0x00000052beff7210 */ /* 0x000fe20007f3e0ff */
[----:B0-----:R-:W-:Y:S02]  /*2360*/  IMAD.IADD R68, R196, 0x1, R82 ;  /* 0x00000001c4447824 */ /* 0x001fe400078e0252 */
[----:B------:R-:W-:Y:S01]  /*2370*/  IMAD.X R69, R197, 0x1, R83, P3 ;  /* 0x00000001c5457824 */ /* 0x000fe200018e0653 */
[----:B------:R-:W-:-:S04]  /*2380*/  ISETP.GT.AND P3, PT, R8, 0x16, PT ;  /* 0x000000160800780c */ /* 0x000fc80003f64270 */
[----:B------:R0:W5:Y:S01]  /*2390*/  @P2 LDG.E.U16 R75, desc[UR14][R68.64] ;  /* 0x0000000e444b2981 */ /* 0x000162000c1e1500 */
[----:B------:R-:W-:Y:S01]  /*23a0*/  PRMT R73, RZ, 0x7610, R73 ;  /* 0x00007610ff497816 */ /* 0x000fe20000000049 */
[----:B------:R-:W-:Y:S01]  /*23b0*/  IMAD.IADD R212, R194, 0x1, R82 ;  /* 0x00000001c2d47824 */ /* 0x000fe200078e0252 */
[----:B------:R-:W-:Y:S01]  /*23c0*/  PRMT R72, RZ, 0x7610, R72 ;  /* 0x00007610ff487816 */ /* 0x000fe20000000048 */
[----:B------:R-:W-:Y:S01]  /*23d0*/  IMAD.IADD R56, R192, 0x1, R82 ;  /* 0x00000001c0387824 */ /* 0x000fe200078e0252 */
[----:B------:R-:W-:Y:S02]  /*23e0*/  PRMT R70, RZ, 0x7610, R70 ;  /* 0x00007610ff467816 */ /* 0x000fe40000000046 */
[----:B------:R1:W5:Y:S01]  /*23f0*/  @P2 LDG.E.U16 R73, desc[UR14][R212.64] ;  /* 0x0000000ed4492981 */ /* 0x000362000c1e1500 */
[--C-:B0-----:R-:W-:Y:S01]  /*2400*/  IMAD.X R69, R191, 0x1, R83.reuse, P1 ;  /* 0x00000001bf457824 */ /* 0x101fe200008e0653 */
[-C--:B------:R-:W-:Y:S01]  /*2410*/  IADD3 RZ, P1, R188, R82.reuse, RZ ;  /* 0x00000052bcff7210 */ /* 0x080fe20007f3e0ff */
[----:B------:R-:W-:Y:S01]  /*2420*/  IMAD.IADD R68, R190, 0x1, R82 ;  /* 0x00000001be447824 */ /* 0x000fe200078e0252 */
[----:B------:R0:W5:Y:S03]  /*2430*/  @P3 LDG.E.U16 R72, desc[UR14][R56.64] ;  /* 0x0000000e38483981 */ /* 0x000166000c1e1500 */
[----:B------:R-:W-:Y:S01]  /*2440*/  IMAD.X R217, R189, 0x1, R83, P1 ;  /* 0x00000001bdd97824 */ /* 0x000fe200008e0653 */
[----:B------:R-:W-:Y:S01]  /*2450*/  IADD3 RZ, P1, R186, R82, RZ ;  /* 0x00000052baff7210 */ /* 0x000fe20007f3e0ff */
[----:B------:R2:W5:Y:S01]  /*2460*/  @P3 LDG.E.U16 R70, desc[UR14][R68.64] ;  /* 0x0000000e44463981 */ /* 0x000562000c1e1500 */
[----:B------:R-:W-:-:S03]  /*2470*/  ISETP.GT.AND P2, PT, R8, 0x17, PT ;  /* 0x000000170800780c */ /* 0x000fc60003f44270 */
[--C-:B-1----:R-:W-:Y:S01]  /*2480*/  IMAD.X R213, R187, 0x1, R83.reuse, P1 ;  /* 0x00000001bbd57824 */ /* 0x102fe200008e0653 */
[C---:B------:R-:W-:Y:S02]  /*2490*/  IADD3 RZ, P1, R182.reuse, R82, RZ ;  /* 0x00000052b6ff7210 */ /* 0x040fe40007f3e0ff */
[----:B0-----:R-:W-:Y:S01]  /*24a0*/  PRMT R56, RZ, 0x7610, R56 ;  /* 0x00007610ff387816 */ /* 0x001fe20000000038 */
[--C-:B--2---:R-:W-:Y:S02]  /*24b0*/  IMAD.IADD R68, R182, 0x1, R82.reuse ;  /* 0x00000001b6447824 */ /* 0x104fe400078e0252 */
[----:B------:R-:W-:Y:S01]  /*24c0*/  IMAD.X R69, R183, 0x1, R83, P1 ;  /* 0x00000001b7457824 */ /* 0x000fe200008e0653 */
[----:B------:R-:W-:Y:S01]  /*24d0*/  PRMT R59, RZ, 0x7610, R59 ;  /* 0x00007610ff3b7816 */ /* 0x000fe2000000003b */
[----:B------:R-:W-:-:S03]  /*24e0*/  IMAD.IADD R216, R188, 0x1, R82 ;  /* 0x00000001bcd87824 */ /* 0x000fc600078e0252 */
[----:B------:R-:W2:Y:S01]  /*24f0*/  @P0 LDG.E.U16 R56, desc[UR14][R68.64] ;  /* 0x0000000e44380981 */ /* 0x000ea2000c1e1500 */
[-C--:B------:R-:W-:Y:S02]  /*2500*/  IADD3 RZ, P0, R180, R82.reuse, RZ ;  /* 0x00000052b4ff7210 */ /* 0x080fe40007f1e0ff */
[----:B------:R-:W-:Y:S01]  /*2510*/  ISETP.GT.AND P1, PT, R8, 0x19, PT ;  /* 0x000000190800780c */ /* 0x000fe20003f24270 */
[----:B------:R0:W2:Y:S01]  /*2520*/  @P2 LDG.E.U16 R59, desc[UR14][R216.64] ;  /* 0x0000000ed83b2981 */ /* 0x0000a2000c1e1500 */
[----:B------:R-:W-:Y:S01]  /*2530*/  PRMT R57, RZ, 0x7610, R57 ;  /* 0x00007610ff397816 */ /* 0x000fe20000000039 */
[--C-:B------:R-:W-:Y:S01]  /*2540*/  IMAD.IADD R212, R186, 0x1, R82.reuse ;  /* 0x00000001bad47824 */ /* 0x100fe200078e0252 */
[----:B------:R-:W-:Y:S02]  /*2550*/  PRMT R235, RZ, 0x7610, R235 ;  /* 0x00007610ffeb7816 */ /* 0x000fe400000000eb */
[----:B------:R-:W-:Y:S02]  /*2560*/  PRMT R233, RZ, 0x7610, R233 ;  /* 0x00007610ffe97816 */ /* 0x000fe400000000e9 */
[----:B------:R1:W2:Y:S01]  /*2570*/  @P2 LDG.E.U16 R57, desc[UR14][R212.64] ;  /* 0x0000000ed4392981 */ /* 0x0002a2000c1e1500 */
[----:B0-----:R-:W-:Y:S01]  /*2580*/  IMAD.X R217, R181, 0x1, R83, P0 ;  /* 0x00000001b5d97824 */ /* 0x001fe200000e0653 */
[----:B------:R-:W-:Y:S01]  /*2590*/  IADD3 RZ, P0, R178, R82, RZ ;  /* 0x00000052b2ff7210 */ /* 0x000fe20007f1e0ff */
[----:B------:R-:W-:-:S02]  /*25a0*/  IMAD.IADD R216, R180, 0x1, R82 ;  /* 0x00000001b4d87824 */ /* 0x000fc400078e0252 */
[----:B-1----:R-:W-:-:S03]  /*25b0*/  IMAD.IADD R212, R178, 0x1, R82 ;  /* 0x00000001b2d47824 */ /* 0x002fc600078e0252 */
[----:B------:R0:W2:Y:S01]  /*25c0*/  @P1 LDG.E.U16 R235, desc[UR14][R216.64] ;  /* 0x0000000ed8eb1981 */ /* 0x0000a2000c1e1500 */
[----:B------:R-:W-:Y:S01]  /*25d0*/  IMAD.X R213, R179, 0x1, R83, P0 ;  /* 0x00000001b3d57824 */ /* 0x000fe200000e0653 */
[----:B------:R-:W-:-:S04]  /*25e0*/  IADD3 RZ, P0, R176, R82, RZ ;  /* 0x00000052b0ff7210 */ /* 0x000fc80007f1e0ff */
[----:B------:R1:W2:Y:S01]  /*25f0*/  @P1 LDG.E.U16 R233, desc[UR14][R212.64] ;  /* 0x0000000ed4e91981 */ /* 0x0002a2000c1e1500 */
[----:B------:R-:W-:Y:S01]  /*2600*/  ISETP.GT.AND P1, PT, R8, 0x1a, PT ;  /* 0x0000001a0800780c */ /* 0x000fe20003f24270 */
[--C-:B------:R-:W-:Y:S01]  /*2610*/  IMAD.X R69, R177, 0x1, R83.reuse, P0 ;  /* 0x00000001b1457824 */ /* 0x100fe200000e0653 */
[-C--:B------:R-:W-:Y:S01]  /*2620*/  IADD3 RZ, P0, R174, R82.reuse, RZ ;  /* 0x00000052aeff7210 */ /* 0x080fe20007f1e0ff */
[----:B------:R-:W-:Y:S01]  /*2630*/  IMAD.IADD R68, R176, 0x1, R82 ;  /* 0x00000001b0447824 */ /* 0x000fe200078e0252 */
[----:B------:R-:W-:Y:S01]  /*2640*/  PRMT R232, RZ, 0x7610, R232 ;  /* 0x00007610ffe87816 */ /* 0x000fe200000000e8 */
[----:B0-----:R-:W-:Y:S01]  /*2650*/  IMAD.IADD R216, R174, 0x1, R82 ;  /* 0x00000001aed87824 */ /* 0x001fe200078e0252 */
[----:B------:R-:W-:Y:S01]  /*2660*/  PRMT R230, RZ, 0x7610, R230 ;  /* 0x00007610ffe67816 */ /* 0x000fe200000000e6 */
[----:B------:R-:W-:Y:S01]  /*2670*/  IMAD.X R217, R175, 0x1, R83, P0 ;  /* 0x00000001afd97824 */ /* 0x000fe200000e0653 */
[----:B------:R-:W-:-:S05]  /*2680*/  IADD3 RZ, P0, R172, R82, RZ ;  /* 0x00000052acff7210 */ /* 0x000fca0007f1e0ff */
[----:B------:R0:W2:Y:S01]  /*2690*/  @P1 LDG.E.U16 R232, desc[UR14][R68.64] ;  /* 0x0000000e44e81981 */ /* 0x0000a2000c1e1500 */
[----:B-1----:R-:W-:-:S03]  /*26a0*/  IMAD.X R213, R173, 0x1, R83, P0 ;  /* 0x00000001add57824 */ /* 0x002fc600000e0653 */
[----:B------:R1:W2:Y:S01]  /*26b0*/  @P1 LDG.E.U16 R230, desc[UR14][R216.64] ;  /* 0x0000000ed8e61981 */ /* 0x0002a2000c1e1500 */
[----:B------:R-:W-:Y:S02]  /*26c0*/  ISETP.GT.AND P1, PT, R8, 0x1b, PT ;  /* 0x0000001b0800780c */ /* 0x000fe40003f24270 */
[-C--:B------:R-:W-:Y:S01]  /*26d0*/  IADD3 RZ, P0, R170, R82.reuse, RZ ;  /* 0x00000052aaff7210 */ /* 0x080fe20007f1e0ff */
[--C-:B------:R-:W-:Y:S01]  /*26e0*/  IMAD.IADD R212, R172, 0x1, R82.reuse ;  /* 0x00000001acd47824 */ /* 0x100fe200078e0252 */
[----:B------:R-:W-:Y:S01]  /*26f0*/  PRMT R219, RZ, 0x7610, R219 ;  /* 0x00007610ffdb7816 */ /* 0x000fe200000000db */
[----:B0-----:R-:W-:Y:S02]  /*2700*/  IMAD.IADD R68, R170, 0x1, R82 ;  /* 0x00000001aa447824 */ /* 0x001fe400078e0252 */
[----:B------:R-:W-:Y:S01]  /*2710*/  IMAD.X R69, R171, 0x1, R83, P0 ;  /* 0x00000001ab457824 */ /* 0x000fe200000e0653 */
[----:B-1----:R-:W-:Y:S02]  /*2720*/  PRMT R217, RZ, 0x7610, R217 ;  /* 0x00007610ffd97816 */ /* 0x002fe400000000d9 */
[----:B------:R-:W-:-:S03]  /*2730*/  IADD3 RZ, P0, R168, R82, RZ ;  /* 0x00000052a8ff7210 */ /* 0x000fc60007f1e0ff */
[----:B------:R-:W2:Y:S04]  /*2740*/  @P1 LDG.E.U16 R219, desc[UR14][R212.64] ;  /* 0x0000000ed4db1981 */ /* 0x000ea8000c1e1500 */
[----:B------:R0:W2:Y:S01]  /*2750*/  @P1 LDG.E.U16 R217, desc[UR14][R68.64] ;  /* 0x0000000e44d91981 */ /* 0x0000a2000c1e1500 */
[----:B------:R-:W-:Y:S02]  /*2760*/  ISETP.GT.AND P1, PT, R8, 0x1c, PT ;  /* 0x0000001c0800780c */ /* 0x000fe40003f24270 */
[----:B------:R-:W-:Y:S02]  /*2770*/  PRMT R216, RZ, 0x7610, R216 ;  /* 0x00007610ffd87816 */ /* 0x000fe400000000d8 */
[----:B------:R-:W-:Y:S01]  /*2780*/  PRMT R214, RZ, 0x7610, R214 ;  /* 0x00007610ffd67816 */ /* 0x000fe200000000d6 */
[----:B0-----:R-:W-:Y:S01]  /*2790*/  IMAD.X R69, R169, 0x1, R83, P0 ;  /* 0x00000001a9457824 */ /* 0x001fe200000e0653 */
[----:B------:R-:W-:Y:S01]  /*27a0*/  IADD3 RZ, P0, R166, R82, RZ ;  /* 0x00000052a6ff7210 */ /* 0x000fe20007f1e0ff */
[----:B------:R-:W-:-:S02]  /*27b0*/  IMAD.IADD R68, R168, 0x1, R82 ;  /* 0x00000001a8447824 */ /* 0x000fc400078e0252 */
[----:B------:R-:W-:Y:S02]  /*27c0*/  IMAD.IADD R212, R166, 0x1, R82 ;  /* 0x00000001a6d47824 */ /* 0x000fe400078e0252 */
[----:B------:R-:W-:Y:S02]  /*27d0*/  IMAD.X R213, R167, 0x1, R83, P0 ;  /* 0x00000001a7d57824 */ /* 0x000fe400000e0653 */
[----:B------:R0:W2:Y:S04]  /*27e0*/  @P1 LDG.E.U16 R216, desc[UR14][R68.64] ;  /* 0x0000000e44d81981 */ /* 0x0000a8000c1e1500 */
[----:B------:R1:W2:Y:S01]  /*27f0*/  @P1 LDG.E.U16 R214, desc[UR14][R212.64] ;  /* 0x0000000ed4d61981 */ /* 0x0002a2000c1e1500 */
[----:B------:R-:W-:Y:S02]  /*2800*/  ISETP.GT.AND P1, PT, R8, 0x1d, PT ;  /* 0x0000001d0800780c */ /* 0x000fe40003f24270 */
[----:B------:R-:W-:-:S02]  /*2810*/  IADD3 RZ, P0, R164, R82, RZ ;  /* 0x00000052a4ff7210 */ /* 0x000fc40007f1e0ff */
[----:B------:R-:W-:Y:S01]  /*2820*/  PRMT R71, RZ, 0x7610, R71 ;  /* 0x00007610ff477816 */ /* 0x000fe20000000047 */
[--C-:B0-----:R-:W-:Y:S02]  /*2830*/  IMAD.IADD R68, R164, 0x1, R82.reuse ;  /* 0x00000001a4447824 */ /* 0x101fe400078e0252 */
[----:B------:R-:W-:Y:S01]  /*2840*/  IMAD.X R69, R165, 0x1, R83, P0 ;  /* 0x00000001a5457824 */ /* 0x000fe200000e0653 */
[C---:B------:R-:W-:Y:S01]  /*2850*/  IADD3 RZ, P0, R162.reuse, R82, RZ ;  /* 0x00000052a2ff7210 */ /* 0x040fe20007f1e0ff */
[----:B-1----:R-:W-:-:S04]  /*2860*/  IMAD.IADD R212, R162, 0x1, R82 ;  /* 0x00000001a2d47824 */ /* 0x002fc800078e0252 */
[----:B------:R0:W2:Y:S01]  /*2870*/  @P1 LDG.E.U16 R71, desc[UR14][R68.64] ;  /* 0x0000000e44471981 */ /* 0x0000a2000c1e1500 */
[----:B------:R-:W-:Y:S01]  /*2880*/  IMAD.X R213, R163, 0x1, R83, P0 ;  /* 0x00000001a3d57824 */ /* 0x000fe200000e0653 */
[----:B0-----:R-:W-:Y:S02]  /*2890*/  PRMT R69, RZ, 0x7610, R69 ;  /* 0x00007610ff457816 */ /* 0x001fe40000000045 */
[----:B------:R-:W-:-:S04]  /*28a0*/  IADD3 RZ, P0, R160, R82, RZ ;  /* 0x00000052a0ff7210 */ /* 0x000fc80007f1e0ff */
[----:B------:R0:W2:Y:S01]  /*28b0*/  @P1 LDG.E.U16 R69, desc[UR14][R212.64] ;  /* 0x0000000ed4451981 */ /* 0x0000a2000c1e1500 */
[----:B------:R-:W-:Y:S02]  /*28c0*/  ISETP.GT.AND P1, PT, R8, 0x1e, PT ;  /* 0x0000001e0800780c */ /* 0x000fe40003f24270 */
[----:B------:R-:W-:Y:S02]  /*28d0*/  PRMT R68, RZ, 0x7610, R68 ;  /* 0x00007610ff447816 */ /* 0x000fe40000000044 */
[----:B------:R-:W-:Y:S01]  /*28e0*/  PRMT R66, RZ, 0x7610, R66 ;  /* 0x00007610ff427816 */ /* 0x000fe20000000042 */
[----:B0-----:R-:W-:Y:S02]  /*28f0*/  IMAD.IADD R212, R160, 0x1, R82 ;  /* 0x00000001a0d47824 */ /* 0x001fe400078e0252 */
[----:B------:R-:W-:Y:S01]  /*2900*/  IMAD.X R213, R161, 0x1, R83, P0 ;  /* 0x00000001a1d57824 */ /* 0x000fe200000e0653 */
[----:B------:R-:W-:-:S05]  /*2910*/  IADD3 RZ, P0, R158, R82, RZ ;  /* 0x000000529eff7210 */ /* 0x000fca0007f1e0ff */
[----:B------:R0:W2:Y:S02]  /*2920*/  @P1 LDG.E.U16 R68, desc[UR14][R212.64] ;  /* 0x0000000ed4441981 */ /* 0x0000a4000c1e1500 */
[----:B0-----:R-:W-:Y:S02]  /*2930*/  IMAD.IADD R212, R158, 0x1, R82 ;  /* 0x000000019ed47824 */ /* 0x001fe400078e0252 */
[----:B------:R-:W-:Y:S01]  /*2940*/  IMAD.X R213, R159, 0x1, R83, P0 ;  /* 0x000000019fd57824 */ /* 0x000fe200000e0653 */
        /* <DEDUP_REMOVED lines=10> */
[----:B------:R-:W-:-:S05]  /*29f0*/  IMAD.X R213, R155, 0x1, R83, P0 ;  /* 0x000000019bd57824 */ /* 0x000fca00000e0653 */
[----:B------:R0:W2:Y:S01]  /*2a00*/  @P1 LDG.E.U16 R251, desc[UR14][R212.64] ;  /* 0x0000000ed4fb1981 */ /* 0x0000a2000c1e1500 */
[----:B------:R-:W-:Y:S01]  /*2a10*/  BAR.SYNC.DEFER_BLOCKING 0x0 ;  /* 0x0000000000007b1d */ /* 0x000fe20000010000 */
[----:B0-----:R-:W-:Y:S01]  /*2a20*/  MOV R212, R246 ;  /* 0x000000f600d47202 */ /* 0x001fe20000000f00 */
[----:B------:R-:W-:-:S04]  /*2a30*/  IMAD.MOV.U32 R213, RZ, RZ, R247 ;  /* 0x000000ffffd57224 */ /* 0x000fc800078e00f7 */
[----:B------:R-:W-:Y:S01]  /*2a40*/  IMAD.WIDE R246, R23, 0x2, R212 ;  /* 0x0000000217f67825 */ /* 0x000fe200078e02d4 */
[----:B------:R0:W-:Y:S02]  /*2a50*/  STS.U16 [R5+UR12], R64 ;  /* 0x0000004005007988 */ /* 0x0001e4000800040c */
[----:B0-----:R-:W-:-:S04]  /*2a60*/  LOP3.LUT R64, R0, 0x1f, RZ, 0xc0, !PT ;  /* 0x0000001f00407812 */ /* 0x001fc800078ec0ff */
[----:B------:R-:W-:Y:S02]  /*2a70*/  ISETP.GE.AND P0, PT, R64, R8, PT ;  /* 0x000000084000720c */ /* 0x000fe40003f06270 */
[----:B------:R-:W-:Y:S01]  /*2a80*/  PRMT R64, RZ, 0x7610, R64 ;  /* 0x00007610ff407816 */ /* 0x000fe20000000040 */
[----:B---3--:R0:W-:Y:S04]  /*2a90*/  STS.U16 [R5+UR12+0x2000], R252 ;  /* 0x002000fc05007988 */ /* 0x0081e8000800040c */
[----:B----4-:R1:W-:Y:S06]  /*2aa0*/  STS.U16 [R5+UR12+0x400], R250 ;  /* 0x000400fa05007988 */ /* 0x0103ec000800040c */
[----:B------:R3:W4:Y:S01]  /*2ab0*/  @!P0 LDG.E.U16 R64, desc[UR14][R246.64] ;  /* 0x0000000ef6408981 */ /* 0x000722000c1e1500 */
[----:B0-----:R-:W-:-:S02]  /*2ac0*/  PRMT R252, RZ, 0x7610, R252 ;  /* 0x00007610fffc7816 */ /* 0x001fc400000000fc */
[----:B-1----:R-:W-:Y:S01]  /*2ad0*/  PRMT R250, RZ, 0x7610, R250 ;  /* 0x00007610fffa7816 */ /* 0x002fe200000000fa */
[----:B---3--:R-:W-:-:S05]  /*2ae0*/  IMAD.WIDE R246, R22, 0x2, R212 ;  /* 0x0000000216f67825 */ /* 0x008fca00078e02d4 */
[----:B------:R0:W3:Y:S04]  /*2af0*/  @!P0 LDG.E.U16 R252, desc[UR14][R246.64] ;  /* 0x0000000ef6fc8981 */ /* 0x0000e8000c1e1500 */
[----:B-----5:R1:W-:Y:S01]  /*2b00*/  STS.U16 [R5+UR12+0x2400], R248 ;  /* 0x002400f805007988 */ /* 0x0203e2000800040c */
[----:B0-----:R-:W-:Y:S01]  /*2b10*/  IMAD.WIDE R246, R21, 0x2, R212 ;  /* 0x0000000215f67825 */ /* 0x001fe200078e02d4 */
[----:B-1----:R-:W-:-:S04]  /*2b20*/  PRMT R248, RZ, 0x7610, R248 ;  /* 0x00007610fff87816 */ /* 0x002fc800000000f8 */
[----:B------:R0:W5:Y:S02]  /*2b30*/  @!P0 LDG.E.U16 R250, desc[UR14][R246.64] ;  /* 0x0000000ef6fa8981 */ /* 0x000164000c1e1500 */
[----:B0-----:R-:W-:-:S05]  /*2b40*/  IMAD.WIDE R246, R20, 0x2, R212 ;  /* 0x0000000214f67825 */ /* 0x001fca00078e02d4 */
[----:B------:R-:W3:Y:S04]  /*2b50*/  @!P0 LDG.E.U16 R248, desc[UR14][R246.64] ;  /* 0x0000000ef6f88981 */ /* 0x000ee8000c1e1500 */
[----:B------:R0:W-:Y:S04]  /*2b60*/  STS.U16 [R5+UR12+0x800], R62 ;  /* 0x0008003e05007988 */ /* 0x0001e8000800040c */
[----:B------:R0:W-:Y:S04]  /*2b70*/  STS.U16 [R5+UR12+0x2800], R58 ;  /* 0x0028003a05007988 */ /* 0x0001e8000800040c */
[----:B------:R0:W-:Y:S04]  /*2b80*/  STS.U16 [R5+UR12+0xc00], R60 ;  /* 0x000c003c05007988 */ /* 0x0001e8000800040c */
[----:B--2---:R0:W-:Y:S04]  /*2b90*/  STS.U16 [R5+UR12+0x2c00], R56 ;  /* 0x002c003805007988 */ /* 0x0041e8000800040c */
[----:B------:R0:W-:Y:S04]  /*2ba0*/  STS.U16 [R12+UR12+0x80], R11 ;  /* 0x0000800b0c007988 */ /* 0x0001e8000800040c */
        /* <DEDUP_REMOVED lines=55> */
[----:B----4-:R0:W-:Y:S04]  /*2f20*/  STS.U16 [R6+UR12+0x4000], R64 ;  /* 0x0040004006007988 */ /* 0x0101e8000800040c */
[----:B-----5:R0:W-:Y:S04]  /*2f30*/  STS.U16 [R6+UR12+0x4200], R250 ;  /* 0x004200fa06007988 */ /* 0x0201e8000800040c */
[----:B---3--:R0:W-:Y:S04]  /*2f40*/  STS.U16 [R19+UR12+0x4100], R252 ;  /* 0x004100fc13007988 */ /* 0x0081e8000800040c */
[----:B------:R0:W-:Y:S01]  /*2f50*/  STS.U16 [R19+UR12+0x4300], R248 ;  /* 0x004300f813007988 */ /* 0x0001e2000800040c */
[----:B------:R1:W-:Y:S06]  /*2f60*/  MEMBAR.ALL.CTA ;  /* 0x0000000000007992 */ /* 0x0003ec0000008000 */
[----:B-1----:R-:W1:Y:S02]  /*2f70*/  FENCE.VIEW.ASYNC.S ;  /* 0x00000000000073c6 */ /* 0x002e640000000000 */
[----:B-1----:R-:W-:Y:S06]  /*2f80*/  BAR.SYNC.DEFER_BLOCKING 0x0 ;  /* 0x0000000000007b1d */ /* 0x002fec0000010000 */
[----:B------:R-:W-:Y:S01]  /*2f90*/  UMOV UR4, UR13 ;  /* 0x0000000d00047c82 */ /* 0x000fe20008000000 */
[----:B------:R-:W-:Y:S01]  /*2fa0*/  UMOV UR5, 0x40000040 ;  /* 0x4000004000057882 */ /* 0x000fe20000000000 */
[----:B------:R-:W-:-:S06]  /*2fb0*/  WARPGROUP.ARRIVE ;  /* 0x00000000000079c5 */ /* 0x000fcc0000000000 */
[----:B------:R-:W-:Y:S01]  /*2fc0*/  HGMMA.64x16x16.F32 R48, gdesc[UR4].tnspA, R48 ;  /* 0x20200000043079f0 */ /* 0x000fe20008700830 */
[----:B------:R-:W-:Y:S01]  /*2fd0*/  UMOV UR18, UR6 ;  /* 0x0000000600127c82 */ /* 0x000fe20008000000 */
[----:B------:R-:W-:Y:S02]  /*2fe0*/  UMOV UR19, UR7 ;  /* 0x0000000700137c82 */ /* 0x000fe40008000000 */
[----:B------:R-:W-:Y:S04]  /*2ff0*/  HGMMA.64x16x16.F32 R48, gdesc[UR8].tnspA, R48 ;  /* 0x20200000083079f0 */ /* 0x000fe80008700830 */
[----:B------:R-:W-:Y:S01]  /*3000*/  HGMMA.64x16x16.F32 R40, gdesc[UR16].tnspA, R40 ;  /* 0x20200000102879f0 */ /* 0x000fe20008700828 */
[----:B------:R-:W-:Y:S01]  /*3010*/  UMOV UR22, UR10 ;  /* 0x0000000a00167c82 */ /* 0x000fe20008000000 */
[----:B------:R-:W-:Y:S01]  /*3020*/  UMOV UR23, UR11 ;  /* 0x0000000b00177c82 */ /* 0x000fe20008000000 */
[----:B------:R-:W-:Y:S01]  /*3030*/  UMOV UR26, UR6 ;  /* 0x00000006001a7c82 */ /* 0x000fe20008000000 */
[----:B------:R-:W-:Y:S01]  /*3040*/  UMOV UR27, UR7 ;  /* 0x00000007001b7c82 */ /* 0x000fe20008000000 */
        /* <DEDUP_REMOVED lines=10> */
[----:B------:R-:W-:-:S05]  /*30f0*/  VIADD R7, R7, 0xffffffff ;  /* 0xffffffff07077836 */ /* 0x000fca0000000000 */
[----:B------:R-:W-:Y:S01]  /*3100*/  ISETP.NE.U32.AND P0, PT, R7, RZ, PT ;  /* 0x000000ff0700720c */ /* 0x000fe20003f05070 */
[----:B------:R-:W-:Y:S01]  /*3110*/  HGMMA.64x16x16.F32 R24, gdesc[UR36].tnspA, R24, gsb0 ;  /* 0x20200000241879f0 */ /* 0x000fe20008000818 */
[----:B------:R-:W-:-:S04]  /*3120*/  IMAD.WIDE R246, R9, 0x2, R212 ;  /* 0x0000000209f67825 */ /* 0x000fc800078e02d4 */
[----:B------:R-:W-:-:S04]  /*3130*/  IMAD.WIDE R82, R10, 0x2, R82 ;  /* 0x000000020a527825 */ /* 0x000fc800078e0252 */
[----:B------:R-:W-:Y:S01]  /*3140*/  VIADD R8, R8, 0xffffffe0 ;  /* 0xffffffe008087836 */ /* 0x000fe20000000000 */
[----:B------:R-:W-:Y:S02]  /*3150*/  WARPGROUP.DEPBAR.LE gsb0, 0x0 ;  /* 0x00008000000079c5 */ /* 0x000fe40000010000 */
[----:B0-----:R-:W-:Y:S05]  /*3160*/  @P0 BRA `(.L_x_1) ;  /* 0xffffffe400300947 */ /* 0x001fea000383ffff */
[----:B------:R-:W-:Y:S02]  /*3170*/  F2FP.F16.F32.PACK_AB R59, R31, R47 ;  /* 0x0000002f1f3b723e */ /* 0x000fe400000000ff */
[----:B------:R-:W-:Y:S02]  /*3180*/  F2FP.F16.F32.PACK_AB R58, R29, R45 ;  /* 0x0000002d1d3a723e */ /* 0x000fe400000000ff */
[----:B------:R-:W-:Y:S02]  /*3190*/  F2FP.F16.F32.PACK_AB R57, R39, R55 ;  /* 0x000000372739723e */ /* 0x000fe400000000ff */
[----:B------:R-:W-:Y:S02]  /*31a0*/  F2FP.F16.F32.PACK_AB R56, R37, R53 ;  /* 0x000000352538723e */ /* 0x000fe400000000ff */
[----:B------:R-:W-:Y:S02]  /*31b0*/  F2FP.F16.F32.PACK_AB R23, R30, R46 ;  /* 0x0000002e1e17723e */ /* 0x000fe400000000ff */
[----:B------:R-:W-:-:S02]  /*31c0*/  F2FP.F16.F32.PACK_AB R22, R28, R44 ;  /* 0x0000002c1c16723e */ /* 0x000fc400000000ff */
        /* <DEDUP_REMOVED lines=9> */
[----:B------:R-:W-:-:S07]  /*3260*/  F2FP.F16.F32.PACK_AB R12, R32, R48 ;  /* 0x00000030200c723e */ /* 0x000fce00000000ff */
.L_x_0:
[----:B------:R-:W0:Y:S01]  /*3270*/  S2R R6, SR_TID.X ;  /* 0x0000000000067919 */ /* 0x000e220000002100 */
[C---:B------:R-:W-:Y:S01]  /*3280*/  IMAD.SHL.U32 R5, R0.reuse, 0x10, RZ ;  /* 0x0000001000057824 */ /* 0x040fe200078e00ff */
[----:B------:R-:W1:Y:S01]  /*3290*/  LDC R8, c[0x0][0x244] ;  /* 0x00009100ff087b82 */ /* 0x000e620000000800 */
[----:B------:R-:W-:Y:S01]  /*32a0*/  IMAD.SHL.U32 R0, R0, 0x40, RZ ;  /* 0x0000004000007824 */ /* 0x000fe200078e00ff */
[----:B------:R-:W-:Y:S01]  /*32b0*/  ULDC.64 UR8, c[0x0][0x228] ;  /* 0x00008a0000087ab9 */ /* 0x000fe20000000a00 */
[----:B------:R-:W-:Y:S01]  /*32c0*/  ULDC.64 UR4, c[0x0][0x220] ;  /* 0x0000880000047ab9 */ /* 0x000fe20000000a00 */
[----:B------:R-:W-:Y:S01]  /*32d0*/  LOP3.LUT R5, R5, 0xf0, RZ, 0xc0, !PT ;  /* 0x000000f005057812 */ /* 0x000fe200078ec0ff */
[----:B------:R-:W-:Y:S01]  /*32e0*/  ULDC UR6, c[0x0][0x248] ;  /* 0x0000920000067ab9 */ /* 0x000fe20000000800 */
[----:B------:R-:W-:Y:S02]  /*32f0*/  LOP3.LUT R0, R0, 0x400, RZ, 0xc0, !PT ;  /* 0x0000040000007812 */ /* 0x000fe400078ec0ff */
[----:B------:R-:W-:Y:S01]  /*3300*/  BAR.SYNC.DEFER_BLOCKING 0x0 ;  /* 0x0000000000007b1d */ /* 0x000fe20000010000 */
[----:B------:R-:W-:-:S02]  /*3310*/  ISETP.GE.AND P2, PT, R2, UR8, PT ;  /* 0x0000000802007c0c */ /* 0x000fc4000bf46270 */
[----:B------:R-:W-:Y:S01]  /*3320*/  IADD3 R0, R0, UR12, R5 ;  /* 0x0000000c00007c10 */ /* 0x000fe2000fffe005 */
[C---:B------:R-:W-:Y:S01]  /*3330*/  VIADD R5, R3.reuse, 0x2 ;  /* 0x0000000203057836 */ /* 0x040fe20000000000 */
[C---:B------:R-:W-:Y:S02]  /*3340*/  ISETP.LT.AND P2, PT, R3.reuse, UR9, !P2 ;  /* 0x0000000903007c0c */ /* 0x040fe4000d741270 */
[----:B------:R-:W-:Y:S02]  /*3350*/  ISETP.GE.AND P5, PT, R3, UR9, PT ;  /* 0x0000000903007c0c */ /* 0x000fe4000bfa6270 */
[----:B------:R-:W-:Y:S01]  /*3360*/  ISETP.GE.AND P6, PT, R5, UR9, PT ;  /* 0x0000000905007c0c */ /* 0x000fe2000bfc6270 */
[----:B-1----:R-:W-:Y:S01]  /*3370*/  IMAD R5, R2, R8, RZ ;  /* 0x0000000802057224 */ /* 0x002fe200078e02ff */
[C---:B0-----:R-:W-:Y:S02]  /*3380*/  LOP3.LUT R7, R6.reuse, 0x60, RZ, 0xc0, !PT ;  /* 0x0000006006077812 */ /* 0x041fe400078ec0ff */
[----:B------:R-:W-:Y:S01]  /*3390*/  LOP3.LUT R26, R6, 0x7f, RZ, 0xc0, !PT ;  /* 0x0000007f061a7812 */ /* 0x000fe200078ec0ff */
[----:B------:R-:W-:-:S02]  /*33a0*/  VIADD R6, R3, 0x1 ;  /* 0x0000000103067836 */ /* 0x000fc40000000000 */
[----:B------:R-:W-:Y:S01]  /*33b0*/  IMAD R24, R7, 0x8, R0 ;  /* 0x0000000807187824 */ /* 0x000fe200078e0200 */
[----:B------:R-:W-:Y:S01]  /*33c0*/  LEA R26, R26, UR12, 0x4 ;  /* 0x0000000c1a1a7c11 */ /* 0x000fe2000f8e20ff */
[----:B------:R-:W-:Y:S01]  /*33d0*/  VIADD R0, R3, 0x3 ;  /* 0x0000000303007836 */ /* 0x000fe20000000000 */
[----:B------:R-:W-:Y:S02]  /*33e0*/  ISETP.GE.AND P4, PT, R6, UR9, PT ;  /* 0x0000000906007c0c */ /* 0x000fe4000bf86270 */
[----:B------:R0:W-:Y:S01]  /*33f0*/  STSM.16.M88.4 [R24], R12 ;  /* 0x0000000c18007844 */ /* 0x0001e20000000200 */
[----:B------:R-:W-:Y:S01]  /*3400*/  BAR.SYNC.DEFER_BLOCKING 0x0 ;  /* 0x0000000000007b1d */ /* 0x000fe20000010000 */
[----:B------:R-:W-:Y:S02]  /*3410*/  LEA R6, P3, R5, UR4, 0x1 ;  /* 0x0000000405067c11 */ /* 0x000fe4000f8608ff */
[----:B------:R-:W-:Y:S01]  /*3420*/  ISETP.GE.AND P0, PT, R0, UR9, PT ;  /* 0x0000000900007c0c */ /* 0x000fe2000bf06270 */
[----:B------:R-:W-:Y:S01]  /*3430*/  VIADD R0, R3, 0x4 ;  /* 0x0000000403007836 */ /* 0x000fe20000000000 */
[----:B------:R-:W-:Y:S01]  /*3440*/  LEA.HI.X.SX32 R7, R5, UR5, 0x1, P3 ;  /* 0x0000000505077c11 */ /* 0x000fe200098f0eff */
[----:B------:R-:W-:-:S03]  /*3450*/  IMAD R5, R8, 0x80, R5 ;  /* 0x0000008008057824 */ /* 0x000fc600078e0205 */
[----:B------:R-:W-:Y:S01]  /*3460*/  ISETP.GE.AND P1, PT, R0, UR9, PT ;  /* 0x0000000900007c0c */ /* 0x000fe2000bf26270 */
[----:B------:R-:W-:Y:S01]  /*3470*/  VIADD R0, R3, 0x5 ;  /* 0x0000000503007836 */ /* 0x000fe20000000000 */
[----:B0-----:R-:W-:-:S04]  /*3480*/  LEA R12, P3, R5, UR4, 0x1 ;  /* 0x00000004050c7c11 */ /* 0x001fc8000f8608ff */
[----:B------:R-:W-:Y:S02]  /*3490*/  LEA.HI.X.SX32 R13, R5, UR5, 0x1, P3 ;  /* 0x00000005050d7c11 */ /* 0x000fe400098f0eff */
[----:B------:R-:W-:Y:S01]  /*34a0*/  ISETP.GE.AND P3, PT, R0, UR9, PT ;  /* 0x0000000900007c0c */ /* 0x000fe2000bf66270 */
[C---:B------:R-:W-:Y:S01]  /*34b0*/  VIADD R0, R3.reuse, 0x7 ;  /* 0x0000000703007836 */ /* 0x040fe20000000000 */
[----:B------:R-:W-:Y:S01]  /*34c0*/  LDS.128 R28, [R26] ;  /* 0x000000001a1c7984 */ /* 0x000fe20000000c00 */
[----:B------:R-:W-:Y:S06]  /*34d0*/  BAR.SYNC.DEFER_BLOCKING 0x0 ;  /* 0x0000000000007b1d */ /* 0x000fec0000010000 */
[----:B------:R0:W-:Y:S02]  /*34e0*/  STSM.16.M88.4 [R24], R16 ;  /* 0x0000001018007844 */ /* 0x0001e40000000200 */
[----:B------:R-:W-:Y:S01]  /*34f0*/  BAR.SYNC.DEFER_BLOCKING 0x0 ;  /* 0x0000000000007b1d */ /* 0x000fe20000010000 */
[----:B0-----:R-:W-:-:S04]  /*3500*/  IMAD R17, R3, UR6, RZ ;  /* 0x0000000603117c24 */ /* 0x001fc8000f8e02ff */
[----:B------:R-:W-:-:S04]  /*3510*/  IMAD.WIDE R14, R17, 0x2, R6 ;  /* 0x00000002110e7825 */ /* 0x000fc800078e0206 */
[C---:B------:R-:W-:Y:S02]  /*3520*/  VIADD R5, R17.reuse, UR6 ;  /* 0x0000000611057c36 */ /* 0x040fe40008000000 */
[----:B------:R-:W-:Y:S01]  /*3530*/  IMAD.WIDE R16, R17, 0x2, R12 ;  /* 0x0000000211107825 */ /* 0x000fe200078e020c */
[----:B------:R-:W0:Y:S03]  /*3540*/  LDS.128 R32, [R26] ;  /* 0x000000001a207984 */ /* 0x000e260000000c00 */
[C---:B------:R-:W-:Y:S01]  /*3550*/  IMAD.WIDE R18, R5.reuse, 0x2, R6 ;  /* 0x0000000205127825 */ /* 0x040fe200078e0206 */
[----:B------:R-:W-:Y:S06]  /*3560*/  BAR.SYNC.DEFER_BLOCKING 0x0 ;  /* 0x0000000000007b1d */ /* 0x000fec0000010000 */
[----:B------:R1:W-:Y:S02]  /*3570*/  STSM.16.M88.4 [R24], R20 ;  /* 0x0000001418007844 */ /* 0x0003e40000000200 */
[----:B------:R-:W-:Y:S01]  /*3580*/  BAR.SYNC.DEFER_BLOCKING 0x0 ;  /* 0x0000000000007b1d */ /* 0x000fe20000010000 */
[----:B-1----:R-:W-:Y:S01]  /*3590*/  IMAD.WIDE R20, R5, 0x2, R12 ;  /* 0x0000000205147825 */ /* 0x002fe200078e020c */
[----:B0-----:R-:W-:-:S03]  /*35a0*/  PRMT R22, R32, 0x7632, R22 ;  /* 0x0000763220167816 */ /* 0x001fc60000000016 */
[----:B------:R-:W-:Y:S02]  /*35b0*/  VIADD R23, R5, UR6 ;  /* 0x0000000605177c36 */ /* 0x000fe40008000000 */
[----:B------:R-:W-:Y:S02]  /*35c0*/  VIADD R5, R3, 0x6 ;  /* 0x0000000603057836 */ /* 0x000fe40000000000 */
[----:B------:R-:W-:Y:S01]  /*35d0*/  VIADD R25, R23, UR6 ;  /* 0x0000000617197c36 */ /* 0x000fe20008000000 */
[----:B------:R-:W0:Y:S01]  /*35e0*/  LDS.128 R8, [R26] ;  /* 0x000000001a087984 */ /* 0x000e220000000c00 */
[----:B------:R-:W-:Y:S06]  /*35f0*/  BAR.SYNC.DEFER_BLOCKING 0x0 ;  /* 0x0000000000007b1d */ /* 0x000fec0000010000 */
[----:B------:R1:W-:Y:S02]  /*3600*/  STSM.16.M88.4 [R24], R56 ;  /* 0x0000003818007844 */ /* 0x0003e40000000200 */
[----:B------:R-:W-:Y:S01]  /*3610*/  BAR.SYNC.DEFER_BLOCKING 0x0 ;  /* 0x0000000000007b1d */ /* 0x000fe20000010000 */
[----:B-1----:R-:W-:-:S05]  /*3620*/  PRMT R24, R30, 0x7632, R24 ;  /* 0x000076321e187816 */ /* 0x002fca0000000018 */
[----:B------:R1:W-:Y:S01]  /*3630*/  @P2 STG.E.U16 desc[UR14][R14.64], R28 ;  /* 0x0000001c0e002986 */ /* 0x0003e2000c10150e */
[----:B------:R-:W-:Y:S02]  /*3640*/  ISETP.LT.AND P2, PT, R4, UR8, !P5 ;  /* 0x0000000804007c0c */ /* 0x000fe4000ef41270 */
[----:B------:R-:W-:Y:S01]  /*3650*/  ISETP.LT.AND P5, PT, R2, UR8, !P4 ;  /* 0x0000000802007c0c */ /* 0x000fe2000e7a1270 */
[----:B------:R-:W2:Y:S01]  /*3660*/  LDS.128 R36, [R26] ;  /* 0x000000001a247984 */ /* 0x000ea20000000c00 */
[----:B------:R-:W-:Y:S02]  /*3670*/  ISETP.LT.AND P4, PT, R4, UR8, !P4 ;  /* 0x0000000804007c0c */ /* 0x000fe4000e781270 */
[----:B-1----:R-:W-:-:S07]  /*3680*/  PRMT R15, R28, 0x7632, R15 ;  /* 0x000076321c0f7816 */ /* 0x002fce000000000f */
[----:B------:R1:W-:Y:S01]  /*3690*/  @P2 STG.E.U16 desc[UR14][R16.64], R15 ;  /* 0x0000000f10002986 */ /* 0x0003e2000c10150e */
[----:B------:R-:W-:Y:S02]  /*36a0*/  ISETP.LT.AND P2, PT, R2, UR8, !P6 ;  /* 0x0000000802007c0c */ /* 0x000fe4000f741270 */
[----:B------:R-:W-:Y:S01]  /*36b0*/  ISETP.LT.AND P6, PT, R4, UR8, !P6 ;  /* 0x0000000804007c0c */ /* 0x000fe2000f7c1270 */
[----:B------:R-:W-:Y:S01]  /*36c0*/  @P5 STG.E.U16 desc[UR14][R18.64], R32 ;  /* 0x0000002012005986 */ /* 0x000fe2000c10150e */
[----:B------:R-:W-:Y:S01]  /*36d0*/  ISETP.GE.AND P5, PT, R5, UR9, PT ;  /* 0x0000000905007c0c */ /* 0x000fe2000bfa6270 */
[----:B------:R-:W-:Y:S02]  /*36e0*/  VIADD R5, R3, 0x8 ;  /* 0x0000000803057836 */ /* 0x000fe40000000000 */
[----:B------:R3:W-:Y:S01]  /*36f0*/  @P4 STG.E.U16 desc[UR14][R20.64], R22 ;  /* 0x0000001614004986 */ /* 0x0007e2000c10150e */
[----:B------:R-:W-:Y:S02]  /*3700*/  ISETP.LT.AND P4, PT, R2, UR8, !P0 ;  /* 0x0000000802007c0c */ /* 0x000fe4000c781270 */
[----:B------:R-:W-:Y:S01]  /*3710*/  ISETP.LT.AND P0, PT, R4, UR8, !P0 ;  /* 0x0000000804007c0c */ /* 0x000fe2000c701270 */
[----:B-1----:R-:W-:-:S04]  /*3720*/  IMAD.WIDE R14, R23, 0x2, R6 ;  /* 0x00000002170e7825 */ /* 0x002fc800078e0206 */
[----:B------:R-:W-:Y:S01]  /*3730*/  IMAD.WIDE R16, R23, 0x2, R12 ;  /* 0x0000000217107825 */ /* 0x000fe200078e020c */
[----:B------:R1:W-:Y:S01]  /*3740*/  @P2 STG.E.U16 desc[UR14][R14.64], R29 ;  /* 0x0000001d0e002986 */ /* 0x0003e2000c10150e */
[----:B------:R-:W-:Y:S02]  /*3750*/  ISETP.GE.AND P2, PT, R0, UR9, PT ;  /* 0x0000000900007c0c */ /* 0x000fe4000bf46270 */
[----:B---3--:R-:W-:Y:S01]  /*3760*/  PRMT R21, R29, 0x7632, R21 ;  /* 0x000076321d157816 */ /* 0x008fe20000000015 */
[----:B------:R-:W-:Y:S01]  /*3770*/  VIADD R23, R25, UR6 ;  /* 0x0000000619177c36 */ /* 0x000fe20008000000 */
[----:B------:R-:W-:Y:S01]  /*3780*/  PRMT R22, R33, 0x7632, R22 ;  /* 0x0000763221167816 */ /* 0x000fe20000000016 */
[----:B------:R-:W-:Y:S02]  /*3790*/  IMAD.WIDE R18, R25, 0x2, R6 ;  /* 0x0000000219127825 */ /* 0x000fe400078e0206 */
[----:B------:R3:W-:Y:S01]  /*37a0*/  @P6 STG.E.U16 desc[UR14][R16.64], R21 ;  /* 0x0000001510006986 */ /* 0x0007e2000c10150e */
[----:B------:R-:W-:Y:S01]  /*37b0*/  ISETP.LT.AND P6, PT, R2, UR8, !P1 ;  /* 0x0000000802007c0c */ /* 0x000fe2000cfc1270 */
[----:B------:R-:W-:Y:S01]  /*37c0*/  VIADD R0, R3, 0x9 ;  /* 0x0000000903007836 */ /* 0x000fe20000000000 */
[----:B------:R-:W-:Y:S01]  /*37d0*/  ISETP.LT.AND P1, PT, R4, UR8, !P1 ;  /* 0x0000000804007c0c */ /* 0x000fe2000cf21270 */
[----:B-1----:R-:W-:Y:S01]  /*37e0*/  IMAD.WIDE R14, R25, 0x2, R12 ;  /* 0x00000002190e7825 */ /* 0x002fe200078e020c */
[----:B------:R1:W-:Y:S01]  /*37f0*/  @P4 STG.E.U16 desc[UR14][R18.64], R33 ;  /* 0x0000002112004986 */ /* 0x0003e2000c10150e */
[----:B------:R-:W-:-:S03]  /*3800*/  ISETP.GE.AND P4, PT, R5, UR9, PT ;  /* 0x0000000905007c0c */ /* 0x000fc6000bf86270 */
[----:B------:R4:W-:Y:S01]  /*3810*/  @P0 STG.E.U16 desc[UR14][R14.64], R22 ;  /* 0x000000160e000986 */ /* 0x0009e2000c10150e */
[----:B------:R-:W-:Y:S01]  /*3820*/  ISETP.GE.AND P0, PT, R0, UR9, PT ;  /* 0x0000000900007c0c */ /* 0x000fe2000bf06270 */
[----:B------:R-:W-:Y:S02]  /*3830*/  VIADD R0, R3, 0xa ;  /* 0x0000000a03007836 */ /* 0x000fe40000000000 */
[----:B---3--:R-:W-:-:S04]  /*3840*/  IMAD.WIDE R20, R23, 0x2, R6 ;  /* 0x0000000217147825 */ /* 0x008fc800078e0206 */
[C---:B------:R-:W-:Y:S01]  /*3850*/  IMAD.WIDE R16, R23.reuse, 0x2, R12 ;  /* 0x0000000217107825 */ /* 0x040fe200078e020c */
[----:B------:R-:W-:Y:S01]  /*3860*/  @P6 STG.E.U16 desc[UR14][R20.64], R30 ;  /* 0x0000001e14006986 */ /* 0x000fe2000c10150e */
[C---:B------:R-:W-:Y:S02]  /*3870*/  ISETP.LT.AND P6, PT, R2.reuse, UR8, !P5 ;  /* 0x0000000802007c0c */ /* 0x040fe4000efc1270 */
[----:B-1----:R-:W-:Y:S01]  /*3880*/  VIADD R19, R23, UR6 ;  /* 0x0000000617137c36 */ /* 0x002fe20008000000 */
[----:B------:R1:W-:Y:S01]  /*3890*/  @P1 STG.E.U16 desc[UR14][R16.64], R24 ;  /* 0x0000001810001986 */ /* 0x0003e2000c10150e */
[----:B------:R-:W-:Y:S02]  /*38a0*/  ISETP.LT.AND P1, PT, R2, UR8, !P3 ;  /* 0x0000000802007c0c */ /* 0x000fe4000df21270 */
[C---:B------:R-:W-:Y:S01]  /*38b0*/  ISETP.LT.AND P3, PT, R4.reuse, UR8, !P3 ;  /* 0x0000000804007c0c */ /* 0x040fe2000df61270 */
[C---:B------:R-:W-:Y:S01]  /*38c0*/  VIADD R5, R19.reuse, UR6 ;  /* 0x0000000613057c36 */ /* 0x040fe20008000000 */
[----:B------:R-:W-:Y:S01]  /*38d0*/  ISETP.LT.AND P5, PT, R4, UR8, !P5 ;  /* 0x0000000804007c0c */ /* 0x000fe2000efa1270 */
[----:B----4-:R-:W-:Y:S01]  /*38e0*/  IMAD.WIDE R14, R19, 0x2, R6 ;  /* 0x00000002130e7825 */ /* 0x010fe200078e0206 */
[----:B------:R-:W-:-:S03]  /*38f0*/  PRMT R22, R34, 0x7632, R22 ;  /* 0x0000763222167816 */ /* 0x000fc60000000016 */
[----:B------:R-:W-:Y:S01]  /*3900*/  IMAD.WIDE R18, R19, 0x2, R12 ;  /* 0x0000000213127825 */ /* 0x000fe200078e020c */
[----:B-1----:R-:W-:-:S03]  /*3910*/  PRMT R24, R31, 0x7632, R24 ;  /* 0x000076321f187816 */ /* 0x002fc60000000018 */
[C---:B------:R-:W-:Y:S01]  /*3920*/  IMAD.WIDE R16, R5.reuse, 0x2, R6 ;  /* 0x0000000205107825 */ /* 0x040fe200078e0206 */
[----:B------:R1:W-:Y:S01]  /*3930*/  @P1 STG.E.U16 desc[UR14][R14.64], R34 ;  /* 0x000000220e001986 */ /* 0x0003e2000c10150e */
[----:B------:R-:W-:Y:S02]  /*3940*/  ISETP.GE.AND P1, PT, R0, UR9, PT ;  /* 0x0000000900007c0c */ /* 0x000fe4000bf26270 */
[C---:B------:R-:W-:Y:S01]  /*3950*/  IMAD.WIDE R20, R5.reuse, 0x2, R12 ;  /* 0x0000000205147825 */ /* 0x040fe200078e020c */
[----:B------:R-:W-:Y:S03]  /*3960*/  @P3 STG.E.U16 desc[UR14][R18.64], R22 ;  /* 0x0000001612003986 */ /* 0x000fe6000c10150e */
[----:B------:R-:W-:Y:S01]  /*3970*/  VIADD R23, R5, UR6 ;  /* 0x0000000605177c36 */ /* 0x000fe20008000000 */
[----:B------:R3:W-:Y:S01]  /*3980*/  @P6 STG.E.U16 desc[UR14][R16.64], R31 ;  /* 0x0000001f10006986 */ /* 0x0007e2000c10150e */
[----:B------:R-:W-:Y:S01]  /*3990*/  ISETP.LT.AND P6, PT, R2, UR8, !P4 ;  /* 0x0000000802007c0c */ /* 0x000fe2000e7c1270 */
[----:B------:R-:W-:Y:S01]  /*39a0*/  VIADD R5, R3, 0xb ;  /* 0x0000000b03057836 */ /* 0x000fe20000000000 */
[----:B------:R-:W-:Y:S01]  /*39b0*/  ISETP.LT.AND P4, PT, R4, UR8, !P4 ;  /* 0x0000000804007c0c */ /* 0x000fe2000e781270 */
[----:B------:R4:W-:Y:S01]  /*39c0*/  @P5 STG.E.U16 desc[UR14][R20.64], R24 ;  /* 0x0000001814005986 */ /* 0x0009e2000c10150e */
[----:B------:R-:W-:Y:S01]  /*39d0*/  ISETP.LT.AND P5, PT, R2, UR8, !P2 ;  /* 0x0000000802007c0c */ /* 0x000fe2000d7a1270 */
[C---:B------:R-:W-:Y:S01]  /*39e0*/  VIADD R25, R23.reuse, UR6 ;  /* 0x0000000617197c36 */ /* 0x040fe20008000000 */
[----:B------:R-:W-:Y:S01]  /*39f0*/  ISETP.LT.AND P2, PT, R4, UR8, !P2 ;  /* 0x0000000804007c0c */ /* 0x000fe2000d741270 */
[----:B-1----:R-:W-:Y:S01]  /*3a00*/  IMAD.WIDE R14, R23, 0x2, R6 ;  /* 0x00000002170e7825 */ /* 0x002fe200078e0206 */
[----:B------:R-:W-:-:S03]  /*3a10*/  ISETP.GE.AND P3, PT, R5, UR9, PT ;  /* 0x0000000905007c0c */ /* 0x000fc6000bf66270 */
[----:B---3--:R-:W-:Y:S01]  /*3a20*/  IMAD.WIDE R16, R23, 0x2, R12 ;  /* 0x0000000217107825 */ /* 0x008fe200078e020c */
[----:B----4-:R-:W-:-:S03]  /*3a30*/  PRMT R21, R35, 0x7632, R21 ;  /* 0x0000763223157816 */ /* 0x010fc60000000015 */
[----:B------:R-:W-:Y:S02]  /*3a40*/  IMAD.WIDE R18, R25, 0x2, R6 ;  /* 0x0000000219127825 */ /* 0x000fe400078e0206 */
[----:B------:R1:W-:Y:S02]  /*3a50*/  @P5 STG.E.U16 desc[UR14][R14.64], R35 ;  /* 0x000000230e005986 */ /* 0x0003e4000c10150e */
[C---:B------:R-:W-:Y:S02]  /*3a60*/  VIADD R0, R3.reuse, 0xc ;  /* 0x0000000c03007836 */ /* 0x040fe40000000000 */
[----:B------:R3:W-:Y:S01]  /*3a70*/  @P2 STG.E.U16 desc[UR14][R16.64], R21 ;  /* 0x0000001510002986 */ /* 0x0007e2000c10150e */
[----:B------:R-:W-:Y:S01]  /*3a80*/  ISETP.LT.AND P2, PT, R2, UR8, !P0 ;  /* 0x0000000802007c0c */ /* 0x000fe2000c741270 */
[----:B------:R-:W-:Y:S01]  /*3a90*/  VIADD R5, R3, 0xd ;  /* 0x0000000d03057836 */ /* 0x000fe20000000000 */
[----:B------:R-:W-:Y:S01]  /*3aa0*/  ISETP.LT.AND P0, PT, R4, UR8, !P0 ;  /* 0x0000000804007c0c */ /* 0x000fe2000c701270 */
[----:B0-----:R2:W-:Y:S01]  /*3ab0*/  @P6 STG.E.U16 desc[UR14][R18.64], R8 ;  /* 0x0000000812006986 */ /* 0x0015e2000c10150e */
[----:B------:R-:W-:-:S02]  /*3ac0*/  ISETP.LT.AND P6, PT, R2, UR8, !P1 ;  /* 0x0000000802007c0c */ /* 0x000fc4000cfc1270 */
[----:B------:R-:W-:Y:S01]  /*3ad0*/  ISETP.GE.AND P5, PT, R0, UR9, PT ;  /* 0x0000000900007c0c */ /* 0x000fe2000bfa6270 */
[C---:B------:R-:W-:Y:S01]  /*3ae0*/  VIADD R0, R3.reuse, 0xe ;  /* 0x0000000e03007836 */ /* 0x040fe20000000000 */
[----:B-1----:R-:W-:Y:S01]  /*3af0*/  PRMT R15, R8, 0x7632, R15 ;  /* 0x00007632080f7816 */ /* 0x002fe2000000000f */
[----:B------:R-:W-:Y:S01]  /*3b00*/  VIADD R3, R3, 0xf ;  /* 0x0000000f03037836 */ /* 0x000fe20000000000 */
[----:B------:R-:W-:Y:S01]  /*3b10*/  ISETP.LT.AND P1, PT, R4, UR8, !P1 ;  /* 0x0000000804007c0c */ /* 0x000fe2000cf21270 */
[----:B---3--:R-:W-:-:S04]  /*3b20*/  IMAD.WIDE R20, R25, 0x2, R12 ;  /* 0x0000000219147825 */ /* 0x008fc800078e020c */
[----:B------:R-:W-:Y:S01]  /*3b30*/  VIADD R25, R25, UR6 ;  /* 0x0000000619197c36 */ /* 0x000fe20008000000 */
[----:B------:R0:W-:Y:S01]  /*3b40*/  @P4 STG.E.U16 desc[UR14][R20.64], R15 ;  /* 0x0000000f14004986 */ /* 0x0001e2000c10150e */
[----:B--2---:R-:W-:Y:S02]  /*3b50*/  PRMT R8, R36, 0x7632, R8 ;  /* 0x0000763224087816 */ /* 0x004fe40000000008 */
[----:B------:R-:W-:Y:S01]  /*3b60*/  VIADD R23, R25, UR6 ;  /* 0x0000000619177c36 */ /* 0x000fe20008000000 */
[----:B------:R-:W-:Y:S01]  /*3b70*/  ISETP.GE.AND P4, PT, R5, UR9, PT ;  /* 0x0000000905007c0c */ /* 0x000fe2000bf86270 */
[----:B------:R-:W-:-:S04]  /*3b80*/  IMAD.WIDE R16, R25, 0x2, R12 ;  /* 0x0000000219107825 */ /* 0x000fc800078e020c */
[----:B------:R-:W-:-:S04]  /*3b90*/  IMAD.WIDE R18, R23, 0x2, R6 ;  /* 0x0000000217127825 */ /* 0x000fc800078e0206 */
[----:B0-----:R-:W-:-:S04]  /*3ba0*/  IMAD.WIDE R14, R25, 0x2, R6 ;  /* 0x00000002190e7825 */ /* 0x001fc800078e0206 */
[----:B------:R-:W-:Y:S01]  /*3bb0*/  VIADD R5, R23, UR6 ;  /* 0x0000000617057c36 */ /* 0x000fe20008000000 */
[----:B------:R0:W-:Y:S01]  /*3bc0*/  @P2 STG.E.U16 desc[UR14][R14.64], R36 ;  /* 0x000000240e002986 */ /* 0x0001e2000c10150e */
[----:B------:R-:W-:Y:S02]  /*3bd0*/  ISETP.GE.AND P2, PT, R0, UR9, PT ;  /* 0x0000000900007c0c */ /* 0x000fe4000bf46270 */
[----:B------:R-:W-:Y:S01]  /*3be0*/  VIADD R21, R5, UR6 ;  /* 0x0000000605157c36 */ /* 0x000fe20008000000 */
[----:B------:R1:W-:Y:S01]  /*3bf0*/  @P0 STG.E.U16 desc[UR14][R16.64], R8 ;  /* 0x0000000810000986 */ /* 0x0003e2000c10150e */
[----:B------:R-:W-:Y:S02]  /*3c00*/  ISETP.LT.AND P0, PT, R2, UR8, !P3 ;  /* 0x0000000802007c0c */ /* 0x000fe4000df01270 */
[----:B------:R-:W-:Y:S01]  /*3c10*/  ISETP.LT.AND P3, PT, R4, UR8, !P3 ;  /* 0x0000000804007c0c */ /* 0x000fe2000df61270 */
[----:B------:R2:W-:Y:S01]  /*3c20*/  @P6 STG.E.U16 desc[UR14][R18.64], R9 ;  /* 0x0000000912006986 */ /* 0x0005e2000c10150e */
[----:B------:R-:W-:-:S02]  /*3c30*/  ISETP.LT.AND P6, PT, R2, UR8, !P5 ;  /* 0x0000000802007c0c */ /* 0x000fc4000efc1270 */
[----:B------:R-:W-:Y:S01]  /*3c40*/  PRMT R0, R9, 0x7632, R0 ;  /* 0x0000763209007816 */ /* 0x000fe20000000000 */
[----:B0-----:R-:W-:Y:S01]  /*3c50*/  IMAD.WIDE R14, R23, 0x2, R12 ;  /* 0x00000002170e7825 */ /* 0x001fe200078e020c */
[----:B------:R-:W-:-:S03]  /*3c60*/  ISETP.LT.AND P5, PT, R4, UR8, !P5 ;  /* 0x0000000804007c0c */ /* 0x000fc6000efa1270 */
[----:B-1----:R-:W-:Y:S01]  /*3c70*/  IMAD.WIDE R16, R5, 0x2, R6 ;  /* 0x0000000205107825 */ /* 0x002fe200078e0206 */
[----:B------:R0:W-:Y:S01]  /*3c80*/  @P1 STG.E.U16 desc[UR14][R14.64], R0 ;  /* 0x000000000e001986 */ /* 0x0001e2000c10150e */
[----:B------:R-:W-:Y:S02]  /*3c90*/  ISETP.GE.AND P1, PT, R3, UR9, PT ;  /* 0x0000000903007c0c */ /* 0x000fe4000bf26270 */
[----:B--2---:R-:W-:Y:S01]  /*3ca0*/  IMAD.WIDE R8, R5, 0x2, R12 ;  /* 0x0000000205087825 */ /* 0x004fe200078e020c */
[----:B------:R-:W-:Y:S01]  /*3cb0*/  PRMT R5, R37, 0x7632, R5 ;  /* 0x0000763225057816 */ /* 0x000fe20000000005 */
[----:B------:R-:W-:Y:S01]  /*3cc0*/  @P0 STG.E.U16 desc[UR14][R16.64], R37 ;  /* 0x0000002510000986 */ /* 0x000fe2000c10150e */
[----:B------:R-:W-:Y:S01]  /*3cd0*/  ISETP.LT.AND P0, PT, R2, UR8, !P1 ;  /* 0x0000000802007c0c */ /* 0x000fe2000cf01270 */
[C---:B------:R-:W-:Y:S01]  /*3ce0*/  IMAD.WIDE R18, R21.reuse, 0x2, R6 ;  /* 0x0000000215127825 */ /* 0x040fe200078e0206 */
[----:B------:R-:W-:Y:S01]  /*3cf0*/  ISETP.LT.AND P1, PT, R4, UR8, !P1 ;  /* 0x0000000804007c0c */ /* 0x000fe2000cf21270 */
[----:B------:R1:W-:Y:S01]  /*3d00*/  @P3 STG.E.U16 desc[UR14][R8.64], R5 ;  /* 0x0000000508003986 */ /* 0x0003e2000c10150e */
[----:B------:R-:W-:Y:S01]  /*3d10*/  ISETP.LT.AND P3, PT, R2, UR8, !P2 ;  /* 0x0000000802007c0c */ /* 0x000fe2000d761270 */
[----:B------:R-:W-:Y:S01]  /*3d20*/  VIADD R23, R21, UR6 ;  /* 0x0000000615177c36 */ /* 0x000fe20008000000 */
[----:B------:R-:W-:Y:S01]  /*3d30*/  ISETP.LT.AND P2, PT, R4, UR8, !P2 ;  /* 0x0000000804007c0c */ /* 0x000fe2000d741270 */
[----:B------:R2:W-:Y:S01]  /*3d40*/  @P6 STG.E.U16 desc[UR14][R18.64], R10 ;  /* 0x0000000a12006986 */ /* 0x0005e2000c10150e */
[----:B------:R-:W-:Y:S01]  /*3d50*/  ISETP.LT.AND P6, PT, R2, UR8, !P4 ;  /* 0x0000000802007c0c */ /* 0x000fe2000e7c1270 */
[----:B------:R-:W-:Y:S01]  /*3d60*/  VIADD R25, R23, UR6 ;  /* 0x0000000617197c36 */ /* 0x000fe20008000000 */
[----:B------:R-:W-:Y:S01]  /*3d70*/  ISETP.LT.AND P4, PT, R4, UR8, !P4 ;  /* 0x0000000804007c0c */ /* 0x000fe2000e781270 */
[----:B------:R-:W-:Y:S01]  /*3d80*/  IMAD.WIDE R2, R21, 0x2, R12 ;  /* 0x0000000215027825 */ /* 0x000fe200078e020c */
[----:B0-----:R-:W-:-:S03]  /*3d90*/  PRMT R0, R10, 0x7632, R0 ;  /* 0x000076320a007816 */ /* 0x001fc60000000000 */
[----:B-1----:R-:W-:Y:S02]  /*3da0*/  IMAD.WIDE R4, R23, 0x2, R6 ;  /* 0x0000000217047825 */ /* 0x002fe400078e0206 */
[----:B------:R0:W-:Y:S02]  /*3db0*/  @P5 STG.E.U16 desc[UR14][R2.64], R0 ;  /* 0x0000000002005986 */ /* 0x0001e4000c10150e */
[----:B--2---:R-:W-:Y:S01]  /*3dc0*/  VIADD R19, R25, UR6 ;  /* 0x0000000619137c36 */ /* 0x004fe20008000000 */
[----:B------:R-:W-:Y:S01]  /*3dd0*/  PRMT R10, R38, 0x7632, R10 ;  /* 0x00007632260a7816 */ /* 0x000fe2000000000a */
[----:B------:R-:W-:Y:S01]  /*3de0*/  IMAD.WIDE R8, R23, 0x2, R12 ;  /* 0x0000000217087825 */ /* 0x000fe200078e020c */
[----:B------:R-:W-:Y:S01]  /*3df0*/  PRMT R18, R11, 0x7632, R18 ;  /* 0x000076320b127816 */ /* 0x000fe20000000012 */
[----:B------:R0:W-:Y:S02]  /*3e00*/  @P6 STG.E.U16 desc[UR14][R4.64], R38 ;  /* 0x0000002604006986 */ /* 0x0001e4000c10150e */
[----:B------:R-:W-:-:S02]  /*3e10*/  IMAD.WIDE R14, R25, 0x2, R6 ;  /* 0x00000002190e7825 */ /* 0x000fc400078e0206 */
[----:B------:R0:W-:Y:S02]  /*3e20*/  @P4 STG.E.U16 desc[UR14][R8.64], R10 ;  /* 0x0000000a08004986 */ /* 0x0001e4000c10150e */
[----:B------:R-:W-:Y:S02]  /*3e30*/  IMAD.WIDE R16, R25, 0x2, R12 ;  /* 0x0000000219107825 */ /* 0x000fe400078e020c */
[----:B------:R0:W-:Y:S02]  /*3e40*/  @P3 STG.E.U16 desc[UR14][R14.64], R11 ;  /* 0x0000000b0e003986 */ /* 0x0001e4000c10150e */
[C---:B------:R-:W-:Y:S02]  /*3e50*/  IMAD.WIDE R6, R19.reuse, 0x2, R6 ;  /* 0x0000000213067825 */ /* 0x040fe400078e0206 */
[----:B------:R0:W-:Y:S02]  /*3e60*/  @P2 STG.E.U16 desc[UR14][R16.64], R18 ;  /* 0x0000001210002986 */ /* 0x0001e4000c10150e */
[----:B------:R-:W-:-:S02]  /*3e70*/  IMAD.WIDE R12, R19, 0x2, R12 ;  /* 0x00000002130c7825 */ /* 0x000fc400078e020c */
[----:B------:R0:W-:Y:S01]  /*3e80*/  @P0 STG.E.U16 desc[UR14][R6.64], R39 ;  /* 0x0000002706000986 */ /* 0x0001e2000c10150e */
[----:B------:R-:W-:Y:S05]  /*3e90*/  @!P1 EXIT ;  /* 0x000000000000994d */ /* 0x000fea0003800000 */
[----:B0-----:R-:W-:-:S05]  /*3ea0*/  PRMT R6, R39, 0x7632, R6 ;  /* 0x0000763227067816 */ /* 0x001fca0000000006 */
[----:B------:R-:W-:Y:S01]  /*3eb0*/  STG.E.U16 desc[UR14][R12.64], R6 ;  /* 0x000000060c007986 */ /* 0x000fe2000c10150e */
[----:B------:R-:W-:Y:S05]  /*3ec0*/  EXIT ;  /* 0x000000000000794d */ /* 0x000fea0003800000 */
.L_x_2:
[----:B------:R-:W-:-:S00]  /*3ed0*/  BRA `(.L_x_2) ;  /* 0xfffffffc00fc7947 */ /* 0x000fc0000383ffff */
[----:B------:R-:W-:-:S00]  /*3ee0*/  NOP ;  /* 0x0000000000007918 */ /* 0x000fc00000000000 */
        /* <DEDUP_REMOVED lines=9> */
.L_x_3:


//--------------------- .nv.shared.matmul_kernel  --------------------------
	.section	.nv.shared.matmul_kernel,"aw",@nobits
	.sectionflags	@""
	.align	16
	.zero		1024


//--------------------- .nv.shared.reserved.0     --------------------------
	.section	.nv.shared.reserved.0,"aw",@nobits
	.weak		__nv_reservedSMEM_offset_0_alias
	.size		__nv_reservedSMEM_offset_0_alias, 0, 0
	.other		__nv_reservedSMEM_offset_0_alias,@"STO_CUDA_RESERVED_SHARED STV_DEFAULT"
__nv_reservedSMEM_offset_0_alias:
	.zero		0


//--------------------- .nv.constant0.matmul_kernel --------------------------
	.section	.nv.constant0.matmul_kernel,"a",@progbits
	.sectionflags	@""
	.align	4
.nv.constant0.matmul_kernel:
	.zero		608


//--------------------- SYMBOLS --------------------------

	.type		.nv.reservedSmem.offset0,@object
	.size		.nv.reservedSmem.offset0,0x4
